// auto-generated by cutlass_sweep.gemm — config: {"arch": "sm_90", "cluster_m": 1, "cluster_n": 4, "dtype": "e4m3", "dtype_b": "e4m3", "layout": "nt", "stages": 0, "tile_k": 32, "tile_m": 128, "tile_n": 256}
#include "cutlass/cutlass.h"
#include "cutlass/gemm/collective/collective_builder.hpp"
#include "cutlass/gemm/device/gemm_universal_adapter.h"
#include "cutlass/gemm/kernel/gemm_universal.hpp"
#include "cutlass/epilogue/collective/collective_builder.hpp"

using ElemA = cutlass::float_e4m3_t;
using ElemB = cutlass::float_e4m3_t;
using ElemCD = cutlass::float_e4m3_t;
using Acc  = float;
using TileShape    = cute::Shape<cute::_128, cute::_256, cute::_32>;
using ClusterShape = cute::Shape<cute::_1, cute::_4, cute::_1>;

using CollectiveEpilogue = typename cutlass::epilogue::collective::CollectiveBuilder<
    cutlass::arch::Sm90, cutlass::arch::OpClassTensorOp,
    TileShape, ClusterShape,
    cutlass::epilogue::collective::EpilogueTileAuto,
    Acc, Acc,
    ElemCD, cutlass::layout::RowMajor, 128 / cutlass::sizeof_bits<ElemCD>::value,
    ElemCD, cutlass::layout::RowMajor, 128 / cutlass::sizeof_bits<ElemCD>::value,
    cutlass::epilogue::collective::EpilogueScheduleAuto
  >::CollectiveOp;

using CollectiveMainloop = typename cutlass::gemm::collective::CollectiveBuilder<
    cutlass::arch::Sm90, cutlass::arch::OpClassTensorOp,
    ElemA, cutlass::layout::RowMajor, 128 / cutlass::sizeof_bits<ElemA>::value,
    ElemB, cutlass::layout::ColumnMajor, 128 / cutlass::sizeof_bits<ElemB>::value,
    Acc,
    TileShape, ClusterShape,
    cutlass::gemm::collective::StageCountAutoCarveout<static_cast<int>(sizeof(typename CollectiveEpilogue::SharedStorage))>,
    cutlass::gemm::collective::KernelScheduleAuto
  >::CollectiveOp;

using GemmKernel = cutlass::gemm::kernel::GemmUniversal<
    cute::Shape<int,int,int,int>,
    CollectiveMainloop,
    CollectiveEpilogue
>;
using Gemm = cutlass::gemm::device::GemmUniversalAdapter<GemmKernel>;

// Force the device kernel symbol into the cubin without needing a host main.
auto* _anchor = &cutlass::device_kernel<GemmKernel>;


// ===== COMPILED SASS (sm_90a) =====

	.target	sm_90a

	.elftype	@"ET_EXEC"


//--------------------- .note.nv.tkinfo           --------------------------
	.section	.note.nv.tkinfo,"",@"SHT_NOTE"
	.sectionflags	@"SHF_NOTE_NV_TKINFO"
	.tkinfo
        /*0018*/ 	.word	0x00000002
        /*0030*/ 	.string	""
        /*0030*/ 	.string	"ptxas"
        /*0030*/ 	.string	"Cuda compilation tools, release 13.0, V13.0.88"
        /*0030*/ 	.string	"Build cuda_13.0.r13.0/compiler.36424714_0"
        /*0030*/ 	.string	"-arch sm_90a -m 64 "



//--------------------- .note.nv.cuinfo           --------------------------
	.section	.note.nv.cuinfo,"",@"SHT_NOTE"
	.sectionflags	@"SHF_NOTE_NV_CUINFO"
        /*0018*/ 	.short	0x0002
        /*001a*/ 	.short	0x005a
        /*001c*/ 	.short	0x0082
	.zero		2


//--------------------- .nv.info                  --------------------------
	.section	.nv.info,"",@"SHT_CUDA_INFO"
	.align	4


	//----- nvinfo : EIATTR_REGCOUNT
	.align		4
        /*0000*/ 	.byte	0x04, 0x2f
        /*0002*/ 	.short	(.L_12 - .L_11)
	.align		4
.L_11:
        /*0004*/ 	.word	index@(_ZN7cutlass13device_kernelINS_4gemm6kernel13GemmUniversalIN4cute5tupleIJiiiiEEENS1_10collective13CollectiveMmaINS1_37MainloopSm90TmaGmmaWarpSpecializedFP8ILi18ENS5_IJNS4_1CILi1EEENSA_ILi4EEESB_EEENS1_35KernelTmaWarpSpecializedCooperativeEEENS5_IJNSA_ILi128EEENSA_ILi256EEENSA_ILi32EEEEEENS_12float_e4m3_tENS5_IJlSB_lEEESK_SL_NS4_8TiledMMAINS4_8MMA_AtomIJNS4_4SM904GMMA31MMA_64x256x32_F32E4M3E4M3_SS_TNILNSP_7ScaleInE1ELSR_1EEEEEENS4_6LayoutINS5_IJNSA_ILi2EEESB_SB_EEENS5_IJSB_NSA_ILi0EEESX_EEEEENS5_IJNS4_10UnderscoreES10_S10_EEEEENS4_23SM90_TMA_LOAD_MULTICASTENS4_14ComposedLayoutINS4_7SwizzleILi1ELi4ELi3EEENS4_18smem_ptr_flag_bitsILi8EEENSU_INS5_IJNSA_ILi8EEESI_EEENS5_IJSI_SB_EEEEEEEvNS4_8identityENS4_13SM90_TMA_LOADES1D_vS1E_EENS_8epilogue10collective6detail29Sm90TmaWarpSpecializedAdapterINS1I_15DefaultEpilogueISK_SL_SL_NS1H_6thread17LinearCombinationISK_Li1EffLNS1M_9ScaleType4KindE0ELNS_15FloatRoundStyleE2ESK_EENS1_15EpilogueDefaultEEEEEvvEEEEvNT_6ParamsE)
        /*0008*/ 	.word	0x000000a8


	//----- nvinfo : EIATTR_FRAME_SIZE
	.align		4
.L_12:
        /*000c*/ 	.byte	0x04, 0x11
        /*000e*/ 	.short	(.L_14 - .L_13)
	.align		4
.L_13:
        /*0010*/ 	.word	index@(_ZN7cutlass13device_kernelINS_4gemm6kernel13GemmUniversalIN4cute5tupleIJiiiiEEENS1_10collective13CollectiveMmaINS1_37MainloopSm90TmaGmmaWarpSpecializedFP8ILi18ENS5_IJNS4_1CILi1EEENSA_ILi4EEESB_EEENS1_35KernelTmaWarpSpecializedCooperativeEEENS5_IJNSA_ILi128EEENSA_ILi256EEENSA_ILi32EEEEEENS_12float_e4m3_tENS5_IJlSB_lEEESK_SL_NS4_8TiledMMAINS4_8MMA_AtomIJNS4_4SM904GMMA31MMA_64x256x32_F32E4M3E4M3_SS_TNILNSP_7ScaleInE1ELSR_1EEEEEENS4_6LayoutINS5_IJNSA_ILi2EEESB_SB_EEENS5_IJSB_NSA_ILi0EEESX_EEEEENS5_IJNS4_10UnderscoreES10_S10_EEEEENS4_23SM90_TMA_LOAD_MULTICASTENS4_14ComposedLayoutINS4_7SwizzleILi1ELi4ELi3EEENS4_18smem_ptr_flag_bitsILi8EEENSU_INS5_IJNSA_ILi8EEESI_EEENS5_IJSI_SB_EEEEEEEvNS4_8identityENS4_13SM90_TMA_LOADES1D_vS1E_EENS_8epilogue10collective6detail29Sm90TmaWarpSpecializedAdapterINS1I_15DefaultEpilogueISK_SL_SL_NS1H_6thread17LinearCombinationISK_Li1EffLNS1M_9ScaleType4KindE0ELNS_15FloatRoundStyleE2ESK_EENS1_15EpilogueDefaultEEEEEvvEEEEvNT_6ParamsE)
        /*0014*/ 	.word	0x00000100


	//----- nvinfo : EIATTR_MIN_STACK_SIZE
	.align		4
.L_14:
        /*0018*/ 	.byte	0x04, 0x12
        /*001a*/ 	.short	(.L_16 - .L_15)
	.align		4
.L_15:
        /*001c*/ 	.word	index@(_ZN7cutlass13device_kernelINS_4gemm6kernel13GemmUniversalIN4cute5tupleIJiiiiEEENS1_10collective13CollectiveMmaINS1_37MainloopSm90TmaGmmaWarpSpecializedFP8ILi18ENS5_IJNS4_1CILi1EEENSA_ILi4EEESB_EEENS1_35KernelTmaWarpSpecializedCooperativeEEENS5_IJNSA_ILi128EEENSA_ILi256EEENSA_ILi32EEEEEENS_12float_e4m3_tENS5_IJlSB_lEEESK_SL_NS4_8TiledMMAINS4_8MMA_AtomIJNS4_4SM904GMMA31MMA_64x256x32_F32E4M3E4M3_SS_TNILNSP_7ScaleInE1ELSR_1EEEEEENS4_6LayoutINS5_IJNSA_ILi2EEESB_SB_EEENS5_IJSB_NSA_ILi0EEESX_EEEEENS5_IJNS4_10UnderscoreES10_S10_EEEEENS4_23SM90_TMA_LOAD_MULTICASTENS4_14ComposedLayoutINS4_7SwizzleILi1ELi4ELi3EEENS4_18smem_ptr_flag_bitsILi8EEENSU_INS5_IJNSA_ILi8EEESI_EEENS5_IJSI_SB_EEEEEEEvNS4_8identityENS4_13SM90_TMA_LOADES1D_vS1E_EENS_8epilogue10collective6detail29Sm90TmaWarpSpecializedAdapterINS1I_15DefaultEpilogueISK_SL_SL_NS1H_6thread17LinearCombinationISK_Li1EffLNS1M_9ScaleType4KindE0ELNS_15FloatRoundStyleE2ESK_EENS1_15EpilogueDefaultEEEEEvvEEEEvNT_6ParamsE)
        /*0020*/ 	.word	0x00000100
.L_16:


//--------------------- .nv.compat                --------------------------
	.section	.nv.compat,"",@"SHT_CUDA_COMPAT_INFO"
	.align	4
        /*0000*/ 	.byte	0x02, 0x09, 0x01, 0x00, 0x02, 0x02, 0x04, 0x00, 0x02, 0x05, 0x05, 0x00, 0x03, 0x07, 0x01, 0x01
        /*0010*/ 	.byte	0x02, 0x03, 0x01, 0x00, 0x02, 0x06, 0x01, 0x00, 0x04, 0x0b, 0x08, 0x00, 0x00, 0x00, 0x00, 0x00
        /*0020*/ 	.byte	0x00, 0x00, 0x00, 0x00


//--------------------- .nv.info._ZN7cutlass13device_kernelINS_4gemm6kernel13GemmUniversalIN4cute5tupleIJiiiiEEENS1_10collective13CollectiveMmaINS1_37MainloopSm90TmaGmmaWarpSpecializedFP8ILi18ENS5_IJNS4_1CILi1EEENSA_ILi4EEESB_EEENS1_35KernelTmaWarpSpecializedCooperativeEEENS5_IJNSA_ILi128EEENSA_ILi256EEENSA_ILi32EEEEEENS_12float_e4m3_tENS5_IJlSB_lEEESK_SL_NS4_8TiledMMAINS4_8MMA_AtomIJNS4_4SM904GMMA31MMA_64x256x32_F32E4M3E4M3_SS_TNILNSP_7ScaleInE1ELSR_1EEEEEENS4_6LayoutINS5_IJNSA_ILi2EEESB_SB_EEENS5_IJSB_NSA_ILi0EEESX_EEEEENS5_IJNS4_10UnderscoreES10_S10_EEEEENS4_23SM90_TMA_LOAD_MULTICASTENS4_14ComposedLayoutINS4_7SwizzleILi1ELi4ELi3EEENS4_18smem_ptr_flag_bitsILi8EEENSU_INS5_IJNSA_ILi8EEESI_EEENS5_IJSI_SB_EEEEEEEvNS4_8identityENS4_13SM90_TMA_LOADES1D_vS1E_EENS_8epilogue10collective6detail29Sm90TmaWarpSpecializedAdapterINS1I_15DefaultEpilogueISK_SL_SL_NS1H_6thread17LinearCombinationISK_Li1EffLNS1M_9ScaleType4KindE0ELNS_15FloatRoundStyleE2ESK_EENS1_15EpilogueDefaultEEEEEvvEEEEvNT_6ParamsE --------------------------
	.section	.nv.info._ZN7cutlass13device_kernelINS_4gemm6kernel13GemmUniversalIN4cute5tupleIJiiiiEEENS1_10collective13CollectiveMmaINS1_37MainloopSm90TmaGmmaWarpSpecializedFP8ILi18ENS5_IJNS4_1CILi1EEENSA_ILi4EEESB_EEENS1_35KernelTmaWarpSpecializedCooperativeEEENS5_IJNSA_ILi128EEENSA_ILi256EEENSA_ILi32EEEEEENS_12float_e4m3_tENS5_IJlSB_lEEESK_SL_NS4_8TiledMMAINS4_8MMA_AtomIJNS4_4SM904GMMA31MMA_64x256x32_F32E4M3E4M3_SS_TNILNSP_7ScaleInE1ELSR_1EEEEEENS4_6LayoutINS5_IJNSA_ILi2EEESB_SB_EEENS5_IJSB_NSA_ILi0EEESX_EEEEENS5_IJNS4_10UnderscoreES10_S10_EEEEENS4_23SM90_TMA_LOAD_MULTICASTENS4_14ComposedLayoutINS4_7SwizzleILi1ELi4ELi3EEENS4_18smem_ptr_flag_bitsILi8EEENSU_INS5_IJNSA_ILi8EEESI_EEENS5_IJSI_SB_EEEEEEEvNS4_8identityENS4_13SM90_TMA_LOADES1D_vS1E_EENS_8epilogue10collective6detail29Sm90TmaWarpSpecializedAdapterINS1I_15DefaultEpilogueISK_SL_SL_NS1H_6thread17LinearCombinationISK_Li1EffLNS1M_9ScaleType4KindE0ELNS_15FloatRoundStyleE2ESK_EENS1_15EpilogueDefaultEEEEEvvEEEEvNT_6ParamsE,"",@"SHT_CUDA_INFO"
	.sectionflags	@""
	.align	4


	//----- nvinfo : EIATTR_CUDA_API_VERSION
	.align		4
        /*0000*/ 	.byte	0x04, 0x37
        /*0002*/ 	.short	(.L_18 - .L_17)
.L_17:
        /*0004*/ 	.word	0x00000082


	//----- nvinfo : EIATTR_KPARAM_INFO
	.align		4
.L_18:
        /*0008*/ 	.byte	0x04, 0x17
        /*000a*/ 	.short	(.L_20 - .L_19)
.L_19:
        /*000c*/ 	.word	0x00000000
        /*0010*/ 	.short	0x0000
        /*0012*/ 	.short	0x0070
        /*0014*/ 	.byte	0x00, 0xf0, 0x01, 0x10


	//----- nvinfo : EIATTR_SPARSE_MMA_MASK
	.align		4
.L_20:
        /*0018*/ 	.byte	0x03, 0x50
        /*001a*/ 	.short	0x0000


	//----- nvinfo : EIATTR_MAXREG_COUNT
	.align		4
        /*001c*/ 	.byte	0x03, 0x1b
        /*001e*/ 	.short	0x00a8


	//----- nvinfo : EIATTR_NUM_BARRIERS
	.align		4
        /*0020*/ 	.byte	0x02, 0x4c
        /*0022*/ 	.byte	0x01
	.zero		1


	//----- nvinfo : EIATTR_ANNOTATIONS
	.align		4
        /*0024*/ 	.byte	0x04, 0x55
        /*0026*/ 	.short	(.L_22 - .L_21)


	//   ....[0]....
.L_21:
        /*0028*/ 	.word	0x00000001
        /*002c*/ 	.byte	0x60, 0x08, 0x00, 0x00, 0x01, 0x00, 0x00, 0x00, 0x90, 0x0a, 0x00, 0x00, 0x01, 0x00, 0x00, 0x00
        /* <DEDUP_REMOVED lines=195> */
        /*0c6c*/ 	.byte	0x30, 0x0b, 0x01, 0x00, 0x01, 0x00, 0x00, 0x00, 0x80, 0x0b, 0x01, 0x00


	//----- nvinfo : EIATTR_MERCURY_ISA_VERSION
	.align		4
.L_22:
        /*0c78*/ 	.byte	0x03, 0x5f
        /*0c7a*/ 	.short	0x0101


	//----- nvinfo : EIATTR_INT_WARP_WIDE_INSTR_OFFSETS
	.align		4
        /*0c7c*/ 	.byte	0x04, 0x31
        /*0c7e*/ 	.short	(.L_24 - .L_23)


	//   ....[0]....
.L_23:
        /*0c80*/ 	.word	0x00000720


	//   ....[1]....
        /*0c84*/ 	.word	0x00000740


	//   ....[2]....
        /*0c88*/ 	.word	0x00000890


	//----- nvinfo : EIATTR_COOP_GROUP_MASK_REGIDS
	.align		4
.L_24:
        /*0c8c*/ 	.byte	0x04, 0x29
        /*0c8e*/ 	.short	(.L_26 - .L_25)


	//   ....[0]....
.L_25:
        /*0c90*/ 	.word	0xffffffff


	//   ....[1]....
        /*0c94*/ 	.word	0xffffffff


	//   ....[2]....
        /*0c98*/ 	.word	0xffffffff


	//   ....[3]....
        /*0c9c*/ 	.word	0xffffffff


	//   ....[4]....
        /*0ca0*/ 	.word	0xffffffff


	//   ....[5]....
        /*0ca4*/ 	.word	0xffffffff


	//----- nvinfo : EIATTR_COOP_GROUP_INSTR_OFFSETS
	.align		4
.L_26:
        /*0ca8*/ 	.byte	0x04, 0x28
        /*0caa*/ 	.short	(.L_28 - .L_27)


	//   ....[0]....
.L_27:
        /*0cac*/ 	.word	0x00000070


	//   ....[1]....
        /*0cb0*/ 	.word	0x00000080


	//   ....[2]....
        /*0cb4*/ 	.word	0x000001a0


	//   ....[3]....
        /*0cb8*/ 	.word	0x000005b0


	//   ....[4]....
        /*0cbc*/ 	.word	0x000009a0


	//   ....[5]....
        /*0cc0*/ 	.word	0x00001720


	//----- nvinfo : EIATTR_REG_RECONFIG
	.align		4
.L_28:
        /*0cc4*/ 	.byte	0x01, 0x54
	.zero		2


	//----- nvinfo : EIATTR_MBARRIER_INSTR_OFFSETS
	.align		4
        /*0cc8*/ 	.byte	0x04, 0x39
        /*0cca*/ 	.short	(.L_30 - .L_29)


	//   ....[0]....
.L_29:
        /*0ccc*/ 	.word	0x00000340
        /*0cd0*/ 	.word	0x000000ff
        /*0cd4*/ 	.word	0x00000000
        /*0cd8*/ 	.short	0x0100
        /*0cda*/ 	.byte	0x09
	.zero		1


	//   ....[1]....
        /*0cdc*/ 	.word	0x00000350
        /*0ce0*/ 	.word	0x000000ff
        /*0ce4*/ 	.word	0x00000090
        /*0ce8*/ 	.short	0x0100
        /*0cea*/ 	.byte	0x09
	.zero		1


	//   ....[2]....
        /*0cec*/ 	.word	0x00000360
        /*0cf0*/ 	.word	0x000000ff
        /*0cf4*/ 	.word	0x00000008
        /*0cf8*/ 	.short	0x0100
        /*0cfa*/ 	.byte	0x09
	.zero		1


	//   ....[3]....
        /*0cfc*/ 	.word	0x00000370
        /*0d00*/ 	.word	0x000000ff
        /*0d04*/ 	.word	0x00000098
        /*0d08*/ 	.short	0x0100
        /*0d0a*/ 	.byte	0x09
	.zero		1


	//   ....[4]....
        /*0d0c*/ 	.word	0x00000380
        /*0d10*/ 	.word	0x000000ff
        /*0d14*/ 	.word	0x00000010
        /*0d18*/ 	.short	0x0100
        /*0d1a*/ 	.byte	0x09
	.zero		1


	//   ....[5]....
        /*0d1c*/ 	.word	0x00000390
        /*0d20*/ 	.word	0x000000ff
        /*0d24*/ 	.word	0x000000a0
        /*0d28*/ 	.short	0x0100
        /*0d2a*/ 	.byte	0x09
	.zero		1


	//   ....[6]....
        /*0d2c*/ 	.word	0x000003a0
        /*0d30*/ 	.word	0x000000ff
        /*0d34*/ 	.word	0x00000018
        /*0d38*/ 	.short	0x0100
        /*0d3a*/ 	.byte	0x09
	.zero		1


	//   ....[7]....
        /*0d3c*/ 	.word	0x000003b0
        /*0d40*/ 	.word	0x000000ff
        /*0d44*/ 	.word	0x000000a8
        /*0d48*/ 	.short	0x0100
        /*0d4a*/ 	.byte	0x09
	.zero		1


	//   ....[8]....
        /*0d4c*/ 	.word	0x000003c0
        /*0d50*/ 	.word	0x000000ff
        /*0d54*/ 	.word	0x00000020
        /*0d58*/ 	.short	0x0100
        /*0d5a*/ 	.byte	0x09
	.zero		1


	//   ....[9]....
        /*0d5c*/ 	.word	0x000003d0
        /*0d60*/ 	.word	0x000000ff
        /*0d64*/ 	.word	0x000000b0
        /*0d68*/ 	.short	0x0100
        /*0d6a*/ 	.byte	0x09
	.zero		1


	//   ....[10]....
        /*0d6c*/ 	.word	0x000003e0
        /*0d70*/ 	.word	0x000000ff
        /*0d74*/ 	.word	0x00000028
        /*0d78*/ 	.short	0x0100
        /*0d7a*/ 	.byte	0x09
	.zero		1


	//   ....[11]....
        /*0d7c*/ 	.word	0x000003f0
        /*0d80*/ 	.word	0x000000ff
        /*0d84*/ 	.word	0x000000b8
        /*0d88*/ 	.short	0x0100
        /*0d8a*/ 	.byte	0x09
	.zero		1


	//   ....[12]....
        /*0d8c*/ 	.word	0x00000400
        /*0d90*/ 	.word	0x000000ff
        /*0d94*/ 	.word	0x00000030
        /*0d98*/ 	.short	0x0100
        /*0d9a*/ 	.byte	0x09
	.zero		1


	//   ....[13]....
        /*0d9c*/ 	.word	0x00000410
        /*0da0*/ 	.word	0x000000ff
        /*0da4*/ 	.word	0x000000c0
        /*0da8*/ 	.short	0x0100
        /*0daa*/ 	.byte	0x09
	.zero		1


	//   ....[14]....
        /*0dac*/ 	.word	0x00000420
        /*0db0*/ 	.word	0x000000ff
        /*0db4*/ 	.word	0x00000038
        /*0db8*/ 	.short	0x0100
        /*0dba*/ 	.byte	0x09
	.zero		1


	//   ....[15]....
        /*0dbc*/ 	.word	0x00000430
        /*0dc0*/ 	.word	0x000000ff
        /*0dc4*/ 	.word	0x000000c8
        /*0dc8*/ 	.short	0x0100
        /*0dca*/ 	.byte	0x09
	.zero		1


	//   ....[16]....
        /*0dcc*/ 	.word	0x00000440
        /*0dd0*/ 	.word	0x000000ff
        /*0dd4*/ 	.word	0x00000040
        /*0dd8*/ 	.short	0x0100
        /*0dda*/ 	.byte	0x09
	.zero		1


	//   ....[17]....
        /*0ddc*/ 	.word	0x00000450
        /*0de0*/ 	.word	0x000000ff
        /*0de4*/ 	.word	0x000000d0
        /*0de8*/ 	.short	0x0100
        /*0dea*/ 	.byte	0x09
	.zero		1


	//   ....[18]....
        /*0dec*/ 	.word	0x00000460
        /*0df0*/ 	.word	0x000000ff
        /*0df4*/ 	.word	0x00000048
        /*0df8*/ 	.short	0x0100
        /*0dfa*/ 	.byte	0x09
	.zero		1


	//   ....[19]....
        /*0dfc*/ 	.word	0x00000470
        /*0e00*/ 	.word	0x000000ff
        /*0e04*/ 	.word	0x000000d8
        /*0e08*/ 	.short	0x0100
        /*0e0a*/ 	.byte	0x09
	.zero		1


	//   ....[20]....
        /*0e0c*/ 	.word	0x00000480
        /*0e10*/ 	.word	0x000000ff
        /*0e14*/ 	.word	0x00000050
        /*0e18*/ 	.short	0x0100
        /*0e1a*/ 	.byte	0x09
	.zero		1


	//   ....[21]....
        /*0e1c*/ 	.word	0x00000490
        /*0e20*/ 	.word	0x000000ff
        /*0e24*/ 	.word	0x000000e0
        /*0e28*/ 	.short	0x0100
        /*0e2a*/ 	.byte	0x09
	.zero		1


	//   ....[22]....
        /*0e2c*/ 	.word	0x000004a0
        /*0e30*/ 	.word	0x000000ff
        /*0e34*/ 	.word	0x00000058
        /*0e38*/ 	.short	0x0100
        /*0e3a*/ 	.byte	0x09
	.zero		1


	//   ....[23]....
        /*0e3c*/ 	.word	0x000004b0
        /*0e40*/ 	.word	0x000000ff
        /*0e44*/ 	.word	0x000000e8
        /*0e48*/ 	.short	0x0100
        /*0e4a*/ 	.byte	0x09
	.zero		1


	//   ....[24]....
        /*0e4c*/ 	.word	0x000004c0
        /*0e50*/ 	.word	0x000000ff
        /*0e54*/ 	.word	0x00000060
        /*0e58*/ 	.short	0x0100
        /*0e5a*/ 	.byte	0x09
	.zero		1


	//   ....[25]....
        /*0e5c*/ 	.word	0x000004d0
        /*0e60*/ 	.word	0x000000ff
        /*0e64*/ 	.word	0x000000f0
        /*0e68*/ 	.short	0x0100
        /*0e6a*/ 	.byte	0x09
	.zero		1


	//   ....[26]....
        /*0e6c*/ 	.word	0x000004e0
        /*0e70*/ 	.word	0x000000ff
        /*0e74*/ 	.word	0x00000068
        /*0e78*/ 	.short	0x0100
        /*0e7a*/ 	.byte	0x09
	.zero		1


	//   ....[27]....
        /*0e7c*/ 	.word	0x000004f0
        /*0e80*/ 	.word	0x000000ff
        /*0e84*/ 	.word	0x000000f8
        /*0e88*/ 	.short	0x0100
        /*0e8a*/ 	.byte	0x09
	.zero		1


	//   ....[28]....
        /*0e8c*/ 	.word	0x00000500
        /*0e90*/ 	.word	0x000000ff
        /*0e94*/ 	.word	0x00000070
        /*0e98*/ 	.short	0x0100
        /*0e9a*/ 	.byte	0x09
	.zero		1


	//   ....[29]....
        /*0e9c*/ 	.word	0x00000510
        /*0ea0*/ 	.word	0x000000ff
        /*0ea4*/ 	.word	0x00000100
        /*0ea8*/ 	.short	0x0100
        /*0eaa*/ 	.byte	0x09
	.zero		1


	//   ....[30]....
        /*0eac*/ 	.word	0x00000520
        /*0eb0*/ 	.word	0x000000ff
        /*0eb4*/ 	.word	0x00000078
        /*0eb8*/ 	.short	0x0100
        /*0eba*/ 	.byte	0x09
	.zero		1


	//   ....[31]....
        /*0ebc*/ 	.word	0x00000530
        /*0ec0*/ 	.word	0x000000ff
        /*0ec4*/ 	.word	0x00000108
        /*0ec8*/ 	.short	0x0100
        /*0eca*/ 	.byte	0x09
	.zero		1


	//   ....[32]....
        /*0ecc*/ 	.word	0x00000540
        /*0ed0*/ 	.word	0x000000ff
        /*0ed4*/ 	.word	0x00000080
        /*0ed8*/ 	.short	0x0100
        /*0eda*/ 	.byte	0x09
	.zero		1


	//   ....[33]....
        /*0edc*/ 	.word	0x00000550
        /*0ee0*/ 	.word	0x000000ff
        /*0ee4*/ 	.word	0x00000110
        /*0ee8*/ 	.short	0x0100
        /*0eea*/ 	.byte	0x09
	.zero		1


	//   ....[34]....
        /*0eec*/ 	.word	0x00000560
        /*0ef0*/ 	.word	0x000000ff
        /*0ef4*/ 	.word	0x00000088
        /*0ef8*/ 	.short	0x0100
        /*0efa*/ 	.byte	0x09
	.zero		1


	//   ....[35]....
        /*0efc*/ 	.word	0x00000570
        /*0f00*/ 	.word	0x000000ff
        /*0f04*/ 	.word	0x00000118
        /*0f08*/ 	.short	0x0100
        /*0f0a*/ 	.byte	0x09
	.zero		1


	//   ....[36]....
        /*0f0c*/ 	.word	0x00000920
        /*0f10*/ 	.word	0x000000ff
        /*0f14*/ 	.word	0x00000130
        /*0f18*/ 	.short	0x0100
        /*0f1a*/ 	.byte	0x06
	.zero		1


	//   ....[37]....
        /*0f1c*/ 	.word	0x00000950
        /*0f20*/ 	.word	0x000000ff
        /*0f24*/ 	.word	0x00000138
        /*0f28*/ 	.short	0x0100
        /*0f2a*/ 	.byte	0x06
	.zero		1


	//   ....[38]....
        /*0f2c*/ 	.word	0x00001f30
        /*0f30*/ 	.word	0x000000ff
        /*0f34*/ 	.word	0x00000000
        /*0f38*/ 	.short	0x010a
        /*0f3a*/ 	.byte	0x06
	.zero		1


	//   ....[39]....
        /*0f3c*/ 	.word	0x00001f70
        /*0f40*/ 	.word	0x000000ff
        /*0f44*/ 	.word	0x00000000
        /*0f48*/ 	.short	0x010a
        /*0f4a*/ 	.byte	0x06
	.zero		1


	//   ....[40]....
        /*0f4c*/ 	.word	0x00003130
        /*0f50*/ 	.word	0x000000ff
        /*0f54*/ 	.word	0x00000000
        /*0f58*/ 	.short	0x010a
        /*0f5a*/ 	.byte	0x09
	.zero		1


	//   ....[41]....
        /*0f5c*/ 	.word	0x00003170
        /*0f60*/ 	.word	0x000000ff
        /*0f64*/ 	.word	0x00000000
        /*0f68*/ 	.short	0x010a
        /*0f6a*/ 	.byte	0x09
	.zero		1


	//   ....[42]....
        /*0f6c*/ 	.word	0x00004180
        /*0f70*/ 	.word	0x000000e5
        /*0f74*/ 	.word	0x00000000
        /*0f78*/ 	.short	0x0101
        /*0f7a*/ 	.byte	0x3f
	.zero		1


	//   ....[43]....
        /*0f7c*/ 	.word	0x00005370
        /*0f80*/ 	.word	0x00000018
        /*0f84*/ 	.word	0x00000000
        /*0f88*/ 	.short	0x0101
        /*0f8a*/ 	.byte	0x3f
	.zero		1


	//   ....[44]....
        /*0f8c*/ 	.word	0x0000f5a0
        /*0f90*/ 	.word	0x0000000d
        /*0f94*/ 	.word	0x00000090
        /*0f98*/ 	.short	0x010a
        /*0f9a*/ 	.byte	0x3f
	.zero		1


	//   ....[45]....
        /*0f9c*/ 	.word	0x0000f970
        /*0fa0*/ 	.word	0x00000005
        /*0fa4*/ 	.word	0x00000138
        /*0fa8*/ 	.short	0x0101
        /*0faa*/ 	.byte	0x3f
	.zero		1


	//   ....[46]....
        /*0fac*/ 	.word	0x000100f0
        /*0fb0*/ 	.word	0x00000007
        /*0fb4*/ 	.word	0x00000000
        /*0fb8*/ 	.short	0x010a
        /*0fba*/ 	.byte	0x3f
	.zero		1


	//   ....[47]....
        /*0fbc*/ 	.word	0x00010170
        /*0fc0*/ 	.word	0x00000008
        /*0fc4*/ 	.word	0x00000000
        /*0fc8*/ 	.short	0x010a
        /*0fca*/ 	.byte	0x3f
	.zero		1


	//   ....[48]....
        /*0fcc*/ 	.word	0x00010200
        /*0fd0*/ 	.word	0x00000009
        /*0fd4*/ 	.word	0x00000000
        /*0fd8*/ 	.short	0x010a
        /*0fda*/ 	.byte	0x3f
	.zero		1


	//   ....[49]....
        /*0fdc*/ 	.word	0x00010290
        /*0fe0*/ 	.word	0x00000008
        /*0fe4*/ 	.word	0x00000000
        /*0fe8*/ 	.short	0x010a
        /*0fea*/ 	.byte	0x3f
	.zero		1


	//   ....[50]....
        /*0fec*/ 	.word	0x00010320
        /*0ff0*/ 	.word	0x00000009
        /*0ff4*/ 	.word	0x00000000
        /*0ff8*/ 	.short	0x010a
        /*0ffa*/ 	.byte	0x3f
	.zero		1


	//   ....[51]....
        /*0ffc*/ 	.word	0x000103b0
        /*1000*/ 	.word	0x00000008
        /*1004*/ 	.word	0x00000000
        /*1008*/ 	.short	0x010a
        /*100a*/ 	.byte	0x3f
	.zero		1


	//   ....[52]....
        /*100c*/ 	.word	0x00010440
        /*1010*/ 	.word	0x00000009
        /*1014*/ 	.word	0x00000000
        /*1018*/ 	.short	0x010a
        /*101a*/ 	.byte	0x3f
	.zero		1


	//   ....[53]....
        /*101c*/ 	.word	0x000104d0
        /*1020*/ 	.word	0x00000008
        /*1024*/ 	.word	0x00000000
        /*1028*/ 	.short	0x010a
        /*102a*/ 	.byte	0x3f
	.zero		1


	//   ....[54]....
        /*102c*/ 	.word	0x00010560
        /*1030*/ 	.word	0x00000009
        /*1034*/ 	.word	0x00000000
        /*1038*/ 	.short	0x010a
        /*103a*/ 	.byte	0x3f
	.zero		1


	//   ....[55]....
        /*103c*/ 	.word	0x000105f0
        /*1040*/ 	.word	0x00000008
        /*1044*/ 	.word	0x00000000
        /*1048*/ 	.short	0x010a
        /*104a*/ 	.byte	0x3f
	.zero		1


	//   ....[56]....
        /*104c*/ 	.word	0x00010680
        /*1050*/ 	.word	0x00000009
        /*1054*/ 	.word	0x00000000
        /*1058*/ 	.short	0x010a
        /*105a*/ 	.byte	0x3f
	.zero		1


	//   ....[57]....
        /*105c*/ 	.word	0x00010710
        /*1060*/ 	.word	0x00000008
        /*1064*/ 	.word	0x00000000
        /*1068*/ 	.short	0x010a
        /*106a*/ 	.byte	0x3f
	.zero		1


	//   ....[58]....
        /*106c*/ 	.word	0x000107a0
        /*1070*/ 	.word	0x00000009
        /*1074*/ 	.word	0x00000000
        /*1078*/ 	.short	0x010a
        /*107a*/ 	.byte	0x3f
	.zero		1


	//   ....[59]....
        /*107c*/ 	.word	0x00010830
        /*1080*/ 	.word	0x00000008
        /*1084*/ 	.word	0x00000000
        /*1088*/ 	.short	0x010a
        /*108a*/ 	.byte	0x3f
	.zero		1


	//   ....[60]....
        /*108c*/ 	.word	0x000108c0
        /*1090*/ 	.word	0x00000009
        /*1094*/ 	.word	0x00000000
        /*1098*/ 	.short	0x010a
        /*109a*/ 	.byte	0x3f
	.zero		1


	//   ....[61]....
        /*109c*/ 	.word	0x00010950
        /*10a0*/ 	.word	0x00000008
        /*10a4*/ 	.word	0x00000000
        /*10a8*/ 	.short	0x010a
        /*10aa*/ 	.byte	0x3f
	.zero		1


	//   ....[62]....
        /*10ac*/ 	.word	0x000109e0
        /*10b0*/ 	.word	0x0000000b
        /*10b4*/ 	.word	0x00000000
        /*10b8*/ 	.short	0x010a
        /*10ba*/ 	.byte	0x3f
	.zero		1


	//   ....[63]....
        /*10bc*/ 	.word	0x00010a70
        /*10c0*/ 	.word	0x00000003
        /*10c4*/ 	.word	0x00000000
        /*10c8*/ 	.short	0x010a
        /*10ca*/ 	.byte	0x3f
	.zero		1


	//   ....[64]....
        /*10cc*/ 	.word	0x00010ae0
        /*10d0*/ 	.word	0x00000003
        /*10d4*/ 	.word	0x00000000
        /*10d8*/ 	.short	0x010a
        /*10da*/ 	.byte	0x3f
	.zero		1


	//   ....[65]....
        /*10dc*/ 	.word	0x00010b50
        /*10e0*/ 	.word	0x00000000
        /*10e4*/ 	.word	0x00000000
        /*10e8*/ 	.short	0x010a
        /*10ea*/ 	.byte	0x3f
	.zero		1


	//   ....[66]....
        /*10ec*/ 	.word	0x00010c30
        /*10f0*/ 	.word	0x0000000d
        /*10f4*/ 	.word	0x00000090
        /*10f8*/ 	.short	0x010a
        /*10fa*/ 	.byte	0x3f
	.zero		1


	//   ....[67]....
        /*10fc*/ 	.word	0x00010d00
        /*1100*/ 	.word	0x00000007
        /*1104*/ 	.word	0x00000000
        /*1108*/ 	.short	0x010a
        /*110a*/ 	.byte	0x3f
	.zero		1


	//   ....[68]....
        /*110c*/ 	.word	0x00010d50
        /*1110*/ 	.word	0x00000008
        /*1114*/ 	.word	0x00000000
        /*1118*/ 	.short	0x010a
        /*111a*/ 	.byte	0x3f
	.zero		1


	//   ....[69]....
        /*111c*/ 	.word	0x00010da0
        /*1120*/ 	.word	0x00000009
        /*1124*/ 	.word	0x00000000
        /*1128*/ 	.short	0x010a
        /*112a*/ 	.byte	0x3f
	.zero		1


	//   ....[70]....
        /*112c*/ 	.word	0x00010df0
        /*1130*/ 	.word	0x00000008
        /*1134*/ 	.word	0x00000000
        /*1138*/ 	.short	0x010a
        /*113a*/ 	.byte	0x3f
	.zero		1


	//   ....[71]....
        /*113c*/ 	.word	0x00010e40
        /*1140*/ 	.word	0x00000009
        /*1144*/ 	.word	0x00000000
        /*1148*/ 	.short	0x010a
        /*114a*/ 	.byte	0x3f
	.zero		1


	//   ....[72]....
        /*114c*/ 	.word	0x00010e90
        /*1150*/ 	.word	0x00000008
        /*1154*/ 	.word	0x00000000
        /*1158*/ 	.short	0x010a
        /*115a*/ 	.byte	0x3f
	.zero		1


	//   ....[73]....
        /*115c*/ 	.word	0x00010ee0
        /*1160*/ 	.word	0x00000009
        /*1164*/ 	.word	0x00000000
        /*1168*/ 	.short	0x010a
        /*116a*/ 	.byte	0x3f
	.zero		1


	//   ....[74]....
        /*116c*/ 	.word	0x00010f30
        /*1170*/ 	.word	0x00000008
        /*1174*/ 	.word	0x00000000
        /*1178*/ 	.short	0x010a
        /*117a*/ 	.byte	0x3f
	.zero		1


	//   ....[75]....
        /*117c*/ 	.word	0x00010f80
        /*1180*/ 	.word	0x00000009
        /*1184*/ 	.word	0x00000000
        /*1188*/ 	.short	0x010a
        /*118a*/ 	.byte	0x3f
	.zero		1


	//   ....[76]....
        /*118c*/ 	.word	0x00010fd0
        /*1190*/ 	.word	0x00000008
        /*1194*/ 	.word	0x00000000
        /*1198*/ 	.short	0x010a
        /*119a*/ 	.byte	0x3f
	.zero		1


	//   ....[77]....
        /*119c*/ 	.word	0x00011020
        /*11a0*/ 	.word	0x00000009
        /*11a4*/ 	.word	0x00000000
        /*11a8*/ 	.short	0x010a
        /*11aa*/ 	.byte	0x3f
	.zero		1


	//   ....[78]....
        /*11ac*/ 	.word	0x00011070
        /*11b0*/ 	.word	0x00000008
        /*11b4*/ 	.word	0x00000000
        /*11b8*/ 	.short	0x010a
        /*11ba*/ 	.byte	0x3f
	.zero		1


	//   ....[79]....
        /*11bc*/ 	.word	0x000110c0
        /*11c0*/ 	.word	0x00000009
        /*11c4*/ 	.word	0x00000000
        /*11c8*/ 	.short	0x010a
        /*11ca*/ 	.byte	0x3f
	.zero		1


	//   ....[80]....
        /*11cc*/ 	.word	0x00011110
        /*11d0*/ 	.word	0x00000008
        /*11d4*/ 	.word	0x00000000
        /*11d8*/ 	.short	0x010a
        /*11da*/ 	.byte	0x3f
	.zero		1


	//   ....[81]....
        /*11dc*/ 	.word	0x00011160
        /*11e0*/ 	.word	0x00000009
        /*11e4*/ 	.word	0x00000000
        /*11e8*/ 	.short	0x010a
        /*11ea*/ 	.byte	0x3f
	.zero		1


	//   ....[82]....
        /*11ec*/ 	.word	0x000111b0
        /*11f0*/ 	.word	0x00000008
        /*11f4*/ 	.word	0x00000000
        /*11f8*/ 	.short	0x010a
        /*11fa*/ 	.byte	0x3f
	.zero		1


	//   ....[83]....
        /*11fc*/ 	.word	0x00011200
        /*1200*/ 	.word	0x0000000b
        /*1204*/ 	.word	0x00000000
        /*1208*/ 	.short	0x010a
        /*120a*/ 	.byte	0x3f
	.zero		1


	//----- nvinfo : EIATTR_NUM_MBARRIERS
	.align		4
.L_30:
        /*120c*/ 	.byte	0x03, 0x38
        /*120e*/ 	.short	0x0026


	//----- nvinfo : EIATTR_EXIT_INSTR_OFFSETS
	.align		4
        /*1210*/ 	.byte	0x04, 0x1c
        /*1212*/ 	.short	(.L_32 - .L_31)


	//   ....[0]....
.L_31:
        /*1214*/ 	.word	0x00000b30


	//   ....[1]....
        /*1218*/ 	.word	0x000013c0


	//   ....[2]....
        /*121c*/ 	.word	0x0000ec90


	//   ....[3]....
        /*1220*/ 	.word	0x0000f220


	//   ....[4]....
        /*1224*/ 	.word	0x00010ac0


	//----- nvinfo : EIATTR_MAX_THREADS
	.align		4
.L_32:
        /*1228*/ 	.byte	0x04, 0x05
        /*122a*/ 	.short	(.L_34 - .L_33)
.L_33:
        /*122c*/ 	.word	0x00000180
        /*1230*/ 	.word	0x00000001
        /*1234*/ 	.word	0x00000001


	//----- nvinfo : EIATTR_CRS_STACK_SIZE
	.align		4
.L_34:
        /*1238*/ 	.byte	0x04, 0x1e
        /*123a*/ 	.short	(.L_36 - .L_35)
.L_35:
        /*123c*/ 	.word	0x00000000


	//----- nvinfo : EIATTR_CBANK_PARAM_SIZE
	.align		4
.L_36:
        /*1240*/ 	.byte	0x03, 0x19
        /*1242*/ 	.short	0x0470


	//----- nvinfo : EIATTR_PARAM_CBANK
	.align		4
        /*1244*/ 	.byte	0x04, 0x0a
        /*1246*/ 	.short	(.L_38 - .L_37)
	.align		4
.L_37:
        /*1248*/ 	.word	index@(.nv.constant0._ZN7cutlass13device_kernelINS_4gemm6kernel13GemmUniversalIN4cute5tupleIJiiiiEEENS1_10collective13CollectiveMmaINS1_37MainloopSm90TmaGmmaWarpSpecializedFP8ILi18ENS5_IJNS4_1CILi1EEENSA_ILi4EEESB_EEENS1_35KernelTmaWarpSpecializedCooperativeEEENS5_IJNSA_ILi128EEENSA_ILi256EEENSA_ILi32EEEEEENS_12float_e4m3_tENS5_IJlSB_lEEESK_SL_NS4_8TiledMMAINS4_8MMA_AtomIJNS4_4SM904GMMA31MMA_64x256x32_F32E4M3E4M3_SS_TNILNSP_7ScaleInE1ELSR_1EEEEEENS4_6LayoutINS5_IJNSA_ILi2EEESB_SB_EEENS5_IJSB_NSA_ILi0EEESX_EEEEENS5_IJNS4_10UnderscoreES10_S10_EEEEENS4_23SM90_TMA_LOAD_MULTICASTENS4_14ComposedLayoutINS4_7SwizzleILi1ELi4ELi3EEENS4_18smem_ptr_flag_bitsILi8EEENSU_INS5_IJNSA_ILi8EEESI_EEENS5_IJSI_SB_EEEEEEEvNS4_8identityENS4_13SM90_TMA_LOADES1D_vS1E_EENS_8epilogue10collective6detail29Sm90TmaWarpSpecializedAdapterINS1I_15DefaultEpilogueISK_SL_SL_NS1H_6thread17LinearCombinationISK_Li1EffLNS1M_9ScaleType4KindE0ELNS_15FloatRoundStyleE2ESK_EENS1_15EpilogueDefaultEEEEEvvEEEEvNT_6ParamsE)
        /*124c*/ 	.short	0x0210
        /*124e*/ 	.short	0x0470


	//----- nvinfo : EIATTR_SW_WAR
	.align		4
.L_38:
        /*1250*/ 	.byte	0x04, 0x36
        /*1252*/ 	.short	(.L_40 - .L_39)
.L_39:
        /*1254*/ 	.word	0x00000008
.L_40:


//--------------------- .nv.callgraph             --------------------------
	.section	.nv.callgraph,"",@"SHT_CUDA_CALLGRAPH"
	.align	4
	.sectionentsize	8
	.align		4
        /*0000*/ 	.word	0x00000000
	.align		4
        /*0004*/ 	.word	0xffffffff
	.align		4
        /*0008*/ 	.word	0x00000000
	.align		4
        /*000c*/ 	.word	0xfffffffe
	.align		4
        /*0010*/ 	.word	0x00000000
	.align		4
        /*0014*/ 	.word	0xfffffffd
	.align		4
        /*0018*/ 	.word	0x00000000
	.align		4
        /*001c*/ 	.word	0xfffffffc


//--------------------- .nv.constant4             --------------------------
	.section	.nv.constant4,"a",@progbits
	.align	8
	.align		8
.nv.constant4:
        /*0000*/ 	.dword	_ZN40_INTERNAL_e85942d2_4_k_cu_64cd2747_176584cuda3std3__45__cpo5beginE
	.align		8
        /*0008*/ 	.dword	_ZN40_INTERNAL_e85942d2_4_k_cu_64cd2747_176584cuda3std3__45__cpo3endE
	.align		8
        /*0010*/ 	.dword	_ZN40_INTERNAL_e85942d2_4_k_cu_64cd2747_176584cuda3std3__45__cpo6cbeginE
	.align		8
        /*0018*/ 	.dword	_ZN40_INTERNAL_e85942d2_4_k_cu_64cd2747_176584cuda3std3__45__cpo4cendE
	.align		8
        /*0020*/ 	.dword	_ZN40_INTERNAL_e85942d2_4_k_cu_64cd2747_176584cuda3std3__442_GLOBAL__N__e85942d2_4_k_cu_64cd2747_176586ignoreE
	.align		8
        /*0028*/ 	.dword	_ZN40_INTERNAL_e85942d2_4_k_cu_64cd2747_176584cuda3std3__419piecewise_constructE
	.align		8
        /*0030*/ 	.dword	_ZN40_INTERNAL_e85942d2_4_k_cu_64cd2747_176584cuda3std3__48in_placeE
	.align		8
        /*0038*/ 	.dword	_ZN40_INTERNAL_e85942d2_4_k_cu_64cd2747_176584cuda3std6ranges3__45__cpo4swapE
	.align		8
        /*0040*/ 	.dword	_ZN40_INTERNAL_e85942d2_4_k_cu_64cd2747_176584cuda3std6ranges3__45__cpo9iter_moveE
	.align		8
        /*0048*/ 	.dword	_ZN40_INTERNAL_e85942d2_4_k_cu_64cd2747_176584cute7productE
	.align		8
        /*0050*/ 	.dword	_ZN40_INTERNAL_e85942d2_4_k_cu_64cd2747_176584cute1_E


//--------------------- .text._ZN7cutlass13device_kernelINS_4gemm6kernel13GemmUniversalIN4cute5tupleIJiiiiEEENS1_10collective13CollectiveMmaINS1_37MainloopSm90TmaGmmaWarpSpecializedFP8ILi18ENS5_IJNS4_1CILi1EEENSA_ILi4EEESB_EEENS1_35KernelTmaWarpSpecializedCooperativeEEENS5_IJNSA_ILi128EEENSA_ILi256EEENSA_ILi32EEEEEENS_12float_e4m3_tENS5_IJlSB_lEEESK_SL_NS4_8TiledMMAINS4_8MMA_AtomIJNS4_4SM904GMMA31MMA_64x256x32_F32E4M3E4M3_SS_TNILNSP_7ScaleInE1ELSR_1EEEEEENS4_6LayoutINS5_IJNSA_ILi2EEESB_SB_EEENS5_IJSB_NSA_ILi0EEESX_EEEEENS5_IJNS4_10UnderscoreES10_S10_EEEEENS4_23SM90_TMA_LOAD_MULTICASTENS4_14ComposedLayoutINS4_7SwizzleILi1ELi4ELi3EEENS4_18smem_ptr_flag_bitsILi8EEENSU_INS5_IJNSA_ILi8EEESI_EEENS5_IJSI_SB_EEEEEEEvNS4_8identityENS4_13SM90_TMA_LOADES1D_vS1E_EENS_8epilogue10collective6detail29Sm90TmaWarpSpecializedAdapterINS1I_15DefaultEpilogueISK_SL_SL_NS1H_6thread17LinearCombinationISK_Li1EffLNS1M_9ScaleType4KindE0ELNS_15FloatRoundStyleE2ESK_EENS1_15EpilogueDefaultEEEEEvvEEEEvNT_6ParamsE --------------------------
	.section	.text._ZN7cutlass13device_kernelINS_4gemm6kernel13GemmUniversalIN4cute5tupleIJiiiiEEENS1_10collective13CollectiveMmaINS1_37MainloopSm90TmaGmmaWarpSpecializedFP8ILi18ENS5_IJNS4_1CILi1EEENSA_ILi4EEESB_EEENS1_35KernelTmaWarpSpecializedCooperativeEEENS5_IJNSA_ILi128EEENSA_ILi256EEENSA_ILi32EEEEEENS_12float_e4m3_tENS5_IJlSB_lEEESK_SL_NS4_8TiledMMAINS4_8MMA_AtomIJNS4_4SM904GMMA31MMA_64x256x32_F32E4M3E4M3_SS_TNILNSP_7ScaleInE1ELSR_1EEEEEENS4_6LayoutINS5_IJNSA_ILi2EEESB_SB_EEENS5_IJSB_NSA_ILi0EEESX_EEEEENS5_IJNS4_10UnderscoreES10_S10_EEEEENS4_23SM90_TMA_LOAD_MULTICASTENS4_14ComposedLayoutINS4_7SwizzleILi1ELi4ELi3EEENS4_18smem_ptr_flag_bitsILi8EEENSU_INS5_IJNSA_ILi8EEESI_EEENS5_IJSI_SB_EEEEEEEvNS4_8identityENS4_13SM90_TMA_LOADES1D_vS1E_EENS_8epilogue10collective6detail29Sm90TmaWarpSpecializedAdapterINS1I_15DefaultEpilogueISK_SL_SL_NS1H_6thread17LinearCombinationISK_Li1EffLNS1M_9ScaleType4KindE0ELNS_15FloatRoundStyleE2ESK_EENS1_15EpilogueDefaultEEEEEvvEEEEvNT_6ParamsE,"ax",@progbits
	.align	128
.text._ZN7cutlass13device_kernelINS_4gemm6kernel13GemmUniversalIN4cute5tupleIJiiiiEEENS1_10collective13CollectiveMmaINS1_37MainloopSm90TmaGmmaWarpSpecializedFP8ILi18ENS5_IJNS4_1CILi1EEENSA_ILi4EEESB_EEENS1_35KernelTmaWarpSpecializedCooperativeEEENS5_IJNSA_ILi128EEENSA_ILi256EEENSA_ILi32EEEEEENS_12float_e4m3_tENS5_IJlSB_lEEESK_SL_NS4_8TiledMMAINS4_8MMA_AtomIJNS4_4SM904GMMA31MMA_64x256x32_F32E4M3E4M3_SS_TNILNSP_7ScaleInE1ELSR_1EEEEEENS4_6LayoutINS5_IJNSA_ILi2EEESB_SB_EEENS5_IJSB_NSA_ILi0EEESX_EEEEENS5_IJNS4_10UnderscoreES10_S10_EEEEENS4_23SM90_TMA_LOAD_MULTICASTENS4_14ComposedLayoutINS4_7SwizzleILi1ELi4ELi3EEENS4_18smem_ptr_flag_bitsILi8EEENSU_INS5_IJNSA_ILi8EEESI_EEENS5_IJSI_SB_EEEEEEEvNS4_8identityENS4_13SM90_TMA_LOADES1D_vS1E_EENS_8epilogue10collective6detail29Sm90TmaWarpSpecializedAdapterINS1I_15DefaultEpilogueISK_SL_SL_NS1H_6thread17LinearCombinationISK_Li1EffLNS1M_9ScaleType4KindE0ELNS_15FloatRoundStyleE2ESK_EENS1_15EpilogueDefaultEEEEEvvEEEEvNT_6ParamsE:
        .type           _ZN7cutlass13device_kernelINS_4gemm6kernel13GemmUniversalIN4cute5tupleIJiiiiEEENS1_10collective13CollectiveMmaINS1_37MainloopSm90TmaGmmaWarpSpecializedFP8ILi18ENS5_IJNS4_1CILi1EEENSA_ILi4EEESB_EEENS1_35KernelTmaWarpSpecializedCooperativeEEENS5_IJNSA_ILi128EEENSA_ILi256EEENSA_ILi32EEEEEENS_12float_e4m3_tENS5_IJlSB_lEEESK_SL_NS4_8TiledMMAINS4_8MMA_AtomIJNS4_4SM904GMMA31MMA_64x256x32_F32E4M3E4M3_SS_TNILNSP_7ScaleInE1ELSR_1EEEEEENS4_6LayoutINS5_IJNSA_ILi2EEESB_SB_EEENS5_IJSB_NSA_ILi0EEESX_EEEEENS5_IJNS4_10UnderscoreES10_S10_EEEEENS4_23SM90_TMA_LOAD_MULTICASTENS4_14ComposedLayoutINS4_7SwizzleILi1ELi4ELi3EEENS4_18smem_ptr_flag_bitsILi8EEENSU_INS5_IJNSA_ILi8EEESI_EEENS5_IJSI_SB_EEEEEEEvNS4_8identityENS4_13SM90_TMA_LOADES1D_vS1E_EENS_8epilogue10collective6detail29Sm90TmaWarpSpecializedAdapterINS1I_15DefaultEpilogueISK_SL_SL_NS1H_6thread17LinearCombinationISK_Li1EffLNS1M_9ScaleType4KindE0ELNS_15FloatRoundStyleE2ESK_EENS1_15EpilogueDefaultEEEEEvvEEEEvNT_6ParamsE,@function
        .size           _ZN7cutlass13device_kernelINS_4gemm6kernel13GemmUniversalIN4cute5tupleIJiiiiEEENS1_10collective13CollectiveMmaINS1_37MainloopSm90TmaGmmaWarpSpecializedFP8ILi18ENS5_IJNS4_1CILi1EEENSA_ILi4EEESB_EEENS1_35KernelTmaWarpSpecializedCooperativeEEENS5_IJNSA_ILi128EEENSA_ILi256EEENSA_ILi32EEEEEENS_12float_e4m3_tENS5_IJlSB_lEEESK_SL_NS4_8TiledMMAINS4_8MMA_AtomIJNS4_4SM904GMMA31MMA_64x256x32_F32E4M3E4M3_SS_TNILNSP_7ScaleInE1ELSR_1EEEEEENS4_6LayoutINS5_IJNSA_ILi2EEESB_SB_EEENS5_IJSB_NSA_ILi0EEESX_EEEEENS5_IJNS4_10UnderscoreES10_S10_EEEEENS4_23SM90_TMA_LOAD_MULTICASTENS4_14ComposedLayoutINS4_7SwizzleILi1ELi4ELi3EEENS4_18smem_ptr_flag_bitsILi8EEENSU_INS5_IJNSA_ILi8EEESI_EEENS5_IJSI_SB_EEEEEEEvNS4_8identityENS4_13SM90_TMA_LOADES1D_vS1E_EENS_8epilogue10collective6detail29Sm90TmaWarpSpecializedAdapterINS1I_15DefaultEpilogueISK_SL_SL_NS1H_6thread17LinearCombinationISK_Li1EffLNS1M_9ScaleType4KindE0ELNS_15FloatRoundStyleE2ESK_EENS1_15EpilogueDefaultEEEEEvvEEEEvNT_6ParamsE,(.L_x_363 - _ZN7cutlass13device_kernelINS_4gemm6kernel13GemmUniversalIN4cute5tupleIJiiiiEEENS1_10collective13CollectiveMmaINS1_37MainloopSm90TmaGmmaWarpSpecializedFP8ILi18ENS5_IJNS4_1CILi1EEENSA_ILi4EEESB_EEENS1_35KernelTmaWarpSpecializedCooperativeEEENS5_IJNSA_ILi128EEENSA_ILi256EEENSA_ILi32EEEEEENS_12float_e4m3_tENS5_IJlSB_lEEESK_SL_NS4_8TiledMMAINS4_8MMA_AtomIJNS4_4SM904GMMA31MMA_64x256x32_F32E4M3E4M3_SS_TNILNSP_7ScaleInE1ELSR_1EEEEEENS4_6LayoutINS5_IJNSA_ILi2EEESB_SB_EEENS5_IJSB_NSA_ILi0EEESX_EEEEENS5_IJNS4_10UnderscoreES10_S10_EEEEENS4_23SM90_TMA_LOAD_MULTICASTENS4_14ComposedLayoutINS4_7SwizzleILi1ELi4ELi3EEENS4_18smem_ptr_flag_bitsILi8EEENSU_INS5_IJNSA_ILi8EEESI_EEENS5_IJSI_SB_EEEEEEEvNS4_8identityENS4_13SM90_TMA_LOADES1D_vS1E_EENS_8epilogue10collective6detail29Sm90TmaWarpSpecializedAdapterINS1I_15DefaultEpilogueISK_SL_SL_NS1H_6thread17LinearCombinationISK_Li1EffLNS1M_9ScaleType4KindE0ELNS_15FloatRoundStyleE2ESK_EENS1_15EpilogueDefaultEEEEEvvEEEEvNT_6ParamsE)
        .other          _ZN7cutlass13device_kernelINS_4gemm6kernel13GemmUniversalIN4cute5tupleIJiiiiEEENS1_10collective13CollectiveMmaINS1_37MainloopSm90TmaGmmaWarpSpecializedFP8ILi18ENS5_IJNS4_1CILi1EEENSA_ILi4EEESB_EEENS1_35KernelTmaWarpSpecializedCooperativeEEENS5_IJNSA_ILi128EEENSA_ILi256EEENSA_ILi32EEEEEENS_12float_e4m3_tENS5_IJlSB_lEEESK_SL_NS4_8TiledMMAINS4_8MMA_AtomIJNS4_4SM904GMMA31MMA_64x256x32_F32E4M3E4M3_SS_TNILNSP_7ScaleInE1ELSR_1EEEEEENS4_6LayoutINS5_IJNSA_ILi2EEESB_SB_EEENS5_IJSB_NSA_ILi0EEESX_EEEEENS5_IJNS4_10UnderscoreES10_S10_EEEEENS4_23SM90_TMA_LOAD_MULTICASTENS4_14ComposedLayoutINS4_7SwizzleILi1ELi4ELi3EEENS4_18smem_ptr_flag_bitsILi8EEENSU_INS5_IJNSA_ILi8EEESI_EEENS5_IJSI_SB_EEEEEEEvNS4_8identityENS4_13SM90_TMA_LOADES1D_vS1E_EENS_8epilogue10collective6detail29Sm90TmaWarpSpecializedAdapterINS1I_15DefaultEpilogueISK_SL_SL_NS1H_6thread17LinearCombinationISK_Li1EffLNS1M_9ScaleType4KindE0ELNS_15FloatRoundStyleE2ESK_EENS1_15EpilogueDefaultEEEEEvvEEEEvNT_6ParamsE,@"STO_CUDA_ENTRY STV_DEFAULT"
_ZN7cutlass13device_kernelINS_4gemm6kernel13GemmUniversalIN4cute5tupleIJiiiiEEENS1_10collective13CollectiveMmaINS1_37MainloopSm90TmaGmmaWarpSpecializedFP8ILi18ENS5_IJNS4_1CILi1EEENSA_ILi4EEESB_EEENS1_35KernelTmaWarpSpecializedCooperativeEEENS5_IJNSA_ILi128EEENSA_ILi256EEENSA_ILi32EEEEEENS_12float_e4m3_tENS5_IJlSB_lEEESK_SL_NS4_8TiledMMAINS4_8MMA_AtomIJNS4_4SM904GMMA31MMA_64x256x32_F32E4M3E4M3_SS_TNILNSP_7ScaleInE1ELSR_1EEEEEENS4_6LayoutINS5_IJNSA_ILi2EEESB_SB_EEENS5_IJSB_NSA_ILi0EEESX_EEEEENS5_IJNS4_10UnderscoreES10_S10_EEEEENS4_23SM90_TMA_LOAD_MULTICASTENS4_14ComposedLayoutINS4_7SwizzleILi1ELi4ELi3EEENS4_18smem_ptr_flag_bitsILi8EEENSU_INS5_IJNSA_ILi8EEESI_EEENS5_IJSI_SB_EEEEEEEvNS4_8identityENS4_13SM90_TMA_LOADES1D_vS1E_EENS_8epilogue10collective6detail29Sm90TmaWarpSpecializedAdapterINS1I_15DefaultEpilogueISK_SL_SL_NS1H_6thread17LinearCombinationISK_Li1EffLNS1M_9ScaleType4KindE0ELNS_15FloatRoundStyleE2ESK_EENS1_15EpilogueDefaultEEEEEvvEEEEvNT_6ParamsE:
[----:B------:R-:W0:Y:S02]  /*0000*/  LDC R1, c[0x0][0x28] ;  /* 0x00000a00ff017b82 */ /* 0x000e240000000800 */
[----:B0-----:R-:W-:Y:S01]  /*0010*/  VIADD R1, R1, 0xffffff00 ;  /* 0xffffff0001017836 */ /* 0x001fe20000000000 */
[----:B------:R-:W0:Y:S01]  /*0020*/  S2R R5, SR_TID.X ;  /* 0x0000000000057919 */ /* 0x000e220000002100 */
[----:B------:R-:W-:Y:S01]  /*0030*/  ELECT P0, URZ, PT ;  /* 0x00000000003f782f */ /* 0x000fe20003800000 */
[----:B------:R-:W-:Y:S01]  /*0040*/  BSSY B0, `(.L_x_0) ;  /* 0x0000015000007945 */ /* 0x000fe20003800000 */
[--C-:B0-----:R-:W-:Y:S02]  /*0050*/  SHF.R.U32.HI R0, RZ, 0x5, R5.reuse ;  /* 0x00000005ff007819 */ /* 0x101fe40000011605 */
[----:B------:R-:W-:-:S03]  /*0060*/  SHF.R.U32.HI R2, RZ, 0x7, R5 ;  /* 0x00000007ff027819 */ /* 0x000fc60000011605 */
[----:B------:R-:W0:Y:S04]  /*0070*/  SHFL.IDX PT, R3, R0, RZ, 0x1f ;  /* 0x00001fff00037589 */ /* 0x000e2800000e0000 */
[----:B------:R-:W1:Y:S01]  /*0080*/  SHFL.IDX PT, R2, R2, RZ, 0x1f ;  /* 0x00001fff02027589 */ /* 0x000e6200000e0000 */
[----:B0-----:R-:W-:Y:S02]  /*0090*/  R2UR UR4, R3 ;  /* 0x00000000030472ca */ /* 0x001fe400000e0000 */
[----:B-1----:R-:W-:-:S11]  /*00a0*/  R2UR UR6, R2 ;  /* 0x00000000020672ca */ /* 0x002fd600000e0000 */
[----:B------:R-:W-:Y:S02]  /*00b0*/  USHF.R.S32.HI UR5, URZ, 0x1f, UR4 ;  /* 0x0000001f3f057899 */ /* 0x000fe40008011404 */
[----:B------:R-:W-:Y:S02]  /*00c0*/  ISETP.NE.OR P0, PT, RZ, UR4, !P0 ;  /* 0x00000004ff007c0c */ /* 0x000fe4000c705670 */
[----:B------:R-:W-:-:S04]  /*00d0*/  ULEA.HI UR5, UR5, UR4, URZ, 0x2 ;  /* 0x0000000405057291 */ /* 0x000fc8000f8f103f */
[----:B------:R-:W-:-:S04]  /*00e0*/  ULOP3.LUT UR5, UR5, 0xfffffffc, URZ, 0xc0, !UPT ;  /* 0xfffffffc05057892 */ /* 0x000fc8000f8ec03f */
[----:B------:R-:W-:-:S03]  /*00f0*/  UIADD3 UR8, UR4, -UR5, URZ ;  /* 0x8000000504087290 */ /* 0x000fc6000fffe03f */
[----:B------:R-:W-:Y:S09]  /*0100*/  @P0 BRA `(.L_x_1) ;  /* 0x0000000000200947 */ /* 0x000ff20003800000 */
[----:B------:R-:W-:Y:S02]  /*0110*/  ULDC.64 UR4, c[0x0][0x198] ;  /* 0x0000660000047ab9 */ /* 0x000fe40000000a00 */
[----:B------:R-:W-:Y:S02]  /*0120*/  UIADD3 UR10, UP0, UR4, 0xf0, URZ ;  /* 0x000000f0040a7890 */ /* 0x000fe4000ff1e03f */
[----:B------:R-:W-:Y:S02]  /*0130*/  UIADD3 UR4, UP1, UR4, 0x1f0, URZ ;  /* 0x000001f004047890 */ /* 0x000fe4000ff3e03f */
[----:B------:R-:W-:Y:S02]  /*0140*/  UIADD3.X UR11, URZ, UR5, URZ, UP0, !UPT ;  /* 0x000000053f0b7290 */ /* 0x000fe400087fe43f */
[----:B------:R-:W-:-:S07]  /*0150*/  UIADD3.X UR5, URZ, UR5, URZ, UP1, !UPT ;  /* 0x000000053f057290 */ /* 0x000fce0008ffe43f */
[----:B------:R0:W-:Y:S02]  /*0160*/  UTMACCTL.PF [UR10] ;  /* 0x000000000a0079b9 */ /* 0x0001e40008040000 */
[----:B------:R0:W-:Y:S02]  /*0170*/  UTMACCTL.PF [UR4] ;  /* 0x00000000040079b9 */ /* 0x0001e40008040000 */
[----:B0-----:R-:W-:Y:S01]  /*0180*/  NOP ;  /* 0x0000000000007918 */ /* 0x001fe20000000000 */
.L_x_1:
[----:B------:R-:W-:Y:S05]  /*0190*/  BSYNC B0 ;  /* 0x0000000000007941 */ /* 0x000fea0003800000 */
.L_x_0:
[----:B------:R-:W0:Y:S01]  /*01a0*/  SHFL.IDX PT, R3, R0, RZ, 0x1f ;  /* 0x00001fff00037589 */ /* 0x000e2200000e0000 */
[----:B------:R-:W-:Y:S01]  /*01b0*/  UISETP.NE.AND UP0, UPT, UR8, 0x3, UPT ;  /* 0x000000030800788c */ /* 0x000fe2000bf05270 */
[----:B------:R-:W-:Y:S01]  /*01c0*/  ISETP.NE.AND P2, PT, RZ, UR6, PT ;  /* 0x00000006ff007c0c */ /* 0x000fe2000bf45270 */
[----:B------:R-:W-:Y:S02]  /*01d0*/  UIADD3 UR10, UR6, -0x1, URZ ;  /* 0xffffffff060a7890 */ /* 0x000fe4000fffe03f */
[----:B------:R-:W-:Y:S02]  /*01e0*/  UISETP.EQ.OR UP0, UPT, UR8, URZ, !UP0 ;  /* 0x0000003f0800728c */ /* 0x000fe4000c702670 */
[----:B------:R-:W-:Y:S02]  /*01f0*/  UISETP.GE.U32.AND UP1, UPT, UR10, 0x2, UPT ;  /* 0x000000020a00788c */ /* 0x000fe4000bf26070 */
[----:B------:R-:W-:-:S04]  /*0200*/  UISETP.EQ.AND UP0, UPT, UR6, URZ, UP0 ;  /* 0x0000003f0600728c */ /* 0x000fc80008702270 */
[----:B------:R-:W-:-:S04]  /*0210*/  USEL UR13, URZ, 0x1, !UP0 ;  /* 0x000000013f0d7887 */ /* 0x000fc8000c000000 */
[----:B------:R-:W-:Y:S01]  /*0220*/  USEL UR13, UR13, 0x2, UP1 ;  /* 0x000000020d0d7887 */ /* 0x000fe20008800000 */
[----:B0-----:R-:W-:-:S13]  /*0230*/  ISETP.NE.AND P0, PT, R3, RZ, PT ;  /* 0x000000ff0300720c */ /* 0x001fda0003f05270 */
[----:B------:R-:W-:Y:S05]  /*0240*/  @P0 BRA `(.L_x_2) ;  /* 0x0000000000d40947 */ /* 0x000fea0003800000 */
[----:B------:R-:W-:Y:S01]  /*0250*/  ELECT P0, URZ, PT ;  /* 0x00000000003f782f */ /* 0x000fe20003800000 */
[----:B------:R-:W-:-:S12]  /*0260*/  BSSY B0, `(.L_x_2) ;  /* 0x0000033000007945 */ /* 0x000fd80003800000 */
[----:B------:R-:W-:Y:S05]  /*0270*/  @!P0 BRA `(.L_x_3) ;  /* 0x0000000000c48947 */ /* 0x000fea0003800000 */
[----:B------:R-:W0:Y:S01]  /*0280*/  S2UR UR9, SR_CgaCtaId ;  /* 0x00000000000979c3 */ /* 0x000e220000008800 */
[----:B------:R-:W-:Y:S01]  /*0290*/  UMOV UR4, 0x400 ;  /* 0x0000040000047882 */ /* 0x000fe20000000000 */
[----:B------:R-:W-:Y:S01]  /*02a0*/  UMOV UR5, 0x1 ;  /* 0x0000000100057882 */ /* 0x000fe20000000000 */
[----:B------:R-:W-:Y:S02]  /*02b0*/  UMOV UR6, 0x8 ;  /* 0x0000000800067882 */ /* 0x000fe40000000000 */
[----:B------:R-:W-:-:S04]  /*02c0*/  UIADD3 UR6, -UR6, 0x100000, URZ ;  /* 0x0010000006067890 */ /* 0x000fc8000fffe13f */
[----:B------:R-:W-:Y:S02]  /*02d0*/  USHF.L.U32 UR7, UR6, 0xb, URZ ;  /* 0x0000000b06077899 */ /* 0x000fe4000800063f */
[----:B------:R-:W-:Y:S02]  /*02e0*/  USHF.L.U32 UR6, UR6, 0x1, URZ ;  /* 0x0000000106067899 */ /* 0x000fe4000800063f */
[----:B0-----:R-:W-:Y:S02]  /*02f0*/  ULEA UR9, UR9, UR4, 0x18 ;  /* 0x0000000409097291 */ /* 0x001fe4000f8ec03f */
[----:B------:R-:W-:-:S04]  /*0300*/  UIADD3 UR4, -UR5, 0x100000, URZ ;  /* 0x0010000005047890 */ /* 0x000fc8000fffe13f */
[----:B------:R-:W-:Y:S02]  /*0310*/  USHF.L.U32 UR5, UR4, 0xb, URZ ;  /* 0x0000000b04057899 */ /* 0x000fe4000800063f */
[----:B------:R-:W-:Y:S01]  /*0320*/  USHF.L.U32 UR4, UR4, 0x1, URZ ;  /* 0x0000000104047899 */ /* 0x000fe2000800063f */
[----:B------:R-:W0:Y:S11]  /*0330*/  FENCE.VIEW.ASYNC.S ;  /* 0x00000000000073c6 */ /* 0x000e360000000000 */
[----:B0-----:R0:W1:Y:S01]  /*0340*/  SYNCS.EXCH.64 URZ, [UR9], UR4 ;  /* 0x00000004093f75b2 */ /* 0x0010620008000100 */
[----:B------:R0:W2:Y:S01]  /*0350*/  SYNCS.EXCH.64 URZ, [UR9+0x90], UR6 ;  /* 0x00009006093f75b2 */ /* 0x0000a20008000100 */
[----:B------:R0:W3:Y:S01]  /*0360*/  SYNCS.EXCH.64 URZ, [UR9+0x8], UR4 ;  /* 0x00000804093f75b2 */ /* 0x0000e20008000100 */
[----:B------:R0:W4:Y:S01]  /*0370*/  SYNCS.EXCH.64 URZ, [UR9+0x98], UR6 ;  /* 0x00009806093f75b2 */ /* 0x0001220008000100 */
[----:B------:R0:W0:Y:S01]  /*0380*/  SYNCS.EXCH.64 URZ, [UR9+0x10], UR4 ;  /* 0x00001004093f75b2 */ /* 0x0000220008000100 */
        /* <DEDUP_REMOVED lines=31> */
[----:B-1234-:R-:W-:Y:S01]  /*0580*/  NOP ;  /* 0x0000000000007918 */ /* 0x01efe20000000000 */
.L_x_3:
[----:B0-----:R-:W-:Y:S05]  /*0590*/  BSYNC B0 ;  /* 0x0000000000007941 */ /* 0x001fea0003800000 */
.L_x_2:
[----:B------:R-:W-:Y:S01]  /*05a0*/  SHF.R.S32.HI R4, RZ, 0x1f, R5 ;  /* 0x0000001fff047819 */ /* 0x000fe20000011405 */
[----:B------:R-:W0:Y:S01]  /*05b0*/  SHFL.IDX PT, R0, R0, RZ, 0x1f ;  /* 0x00001fff00007589 */ /* 0x000e2200000e0000 */
[----:B------:R-:W-:Y:S01]  /*05c0*/  ELECT P0, URZ, PT ;  /* 0x00000000003f782f */ /* 0x000fe20003800000 */
[----:B------:R-:W1:Y:S01]  /*05d0*/  S2UR UR9, SR_CTAID.X ;  /* 0x00000000000979c3 */ /* 0x000e620000002500 */
[----:B------:R-:W-:Y:S01]  /*05e0*/  LEA.HI R4, R4, R5, RZ, 0x7 ;  /* 0x0000000504047211 */ /* 0x000fe200078f38ff */
[----:B------:R-:W2:Y:S01]  /*05f0*/  S2R R2, SR_CTAID.Y ;  /* 0x0000000000027919 */ /* 0x000ea20000002600 */
[----:B------:R-:W-:Y:S01]  /*0600*/  SHF.R.S32.HI R6, RZ, 0x1f, R3 ;  /* 0x0000001fff067819 */ /* 0x000fe20000011403 */
[----:B------:R-:W-:Y:S01]  /*0610*/  ULDC UR4, c[0x0][0x154] ;  /* 0x0000550000047ab9 */ /* 0x000fe20000000800 */
[----:B------:R-:W-:Y:S01]  /*0620*/  LOP3.LUT R4, R4, 0xffffff80, RZ, 0xc0, !PT ;  /* 0xffffff8004047812 */ /* 0x000fe200078ec0ff */
[----:B------:R-:W-:Y:S01]  /*0630*/  NOP ;  /* 0x0000000000007918 */ /* 0x000fe20000000000 */
[----:B------:R-:W-:Y:S01]  /*0640*/  LEA.HI R6, R6, R3, RZ, 0x2 ;  /* 0x0000000306067211 */ /* 0x000fe200078f10ff */
[----:B------:R-:W3:Y:S01]  /*0650*/  LDC R11, c[0x0][0x148] ;  /* 0x00005200ff0b7b82 */ /* 0x000ee20000000800 */
[----:B------:R-:W-:Y:S01]  /*0660*/  NOP ;  /* 0x0000000000007918 */ /* 0x000fe20000000000 */
[----:B------:R-:W-:Y:S01]  /*0670*/  IMAD.IADD R4, R5, 0x1, -R4 ;  /* 0x0000000105047824 */ /* 0x000fe200078e0a04 */
[----:B------:R-:W-:-:S04]  /*0680*/  LOP3.LUT R6, R6, 0x3ffffffc, RZ, 0xc0, !PT ;  /* 0x3ffffffc06067812 */ /* 0x000fc800078ec0ff */
[----:B------:R-:W-:Y:S01]  /*0690*/  SHF.R.S32.HI R5, RZ, 0x1f, R4 ;  /* 0x0000001fff057819 */ /* 0x000fe20000011404 */
[----:B------:R-:W-:Y:S01]  /*06a0*/  IMAD.IADD R6, R3, 0x1, -R6 ;  /* 0x0000000103067824 */ /* 0x000fe200078e0a06 */
[----:B------:R-:W4:Y:S02]  /*06b0*/  LDC R8, c[0x0][0x144] ;  /* 0x00005100ff087b82 */ /* 0x000f240000000800 */
[----:B------:R-:W-:Y:S02]  /*06c0*/  LEA.HI R5, R5, R4, RZ, 0x3 ;  /* 0x0000000405057211 */ /* 0x000fe400078f18ff */
[----:B0-----:R-:W-:Y:S02]  /*06d0*/  ISETP.NE.OR P0, PT, R0, RZ, !P0 ;  /* 0x000000ff0000720c */ /* 0x001fe40004705670 */
[--C-:B------:R-:W-:Y:S02]  /*06e0*/  SHF.R.S32.HI R0, RZ, 0x3, R5.reuse ;  /* 0x00000003ff007819 */ /* 0x100fe40000011405 */
[----:B------:R-:W-:-:S04]  /*06f0*/  SHF.R.S32.HI R5, RZ, 0x1f, R5 ;  /* 0x0000001fff057819 */ /* 0x000fc80000011405 */
[----:B------:R-:W-:-:S04]  /*0700*/  LEA.HI R5, R5, R0, RZ, 0x2 ;  /* 0x0000000005057211 */ /* 0x000fc800078f10ff */
[----:B------:R-:W-:Y:S01]  /*0710*/  LOP3.LUT R5, R5, 0xfffffffc, RZ, 0xc0, !PT ;  /* 0xfffffffc05057812 */ /* 0x000fe200078ec0ff */
[----:B------:R-:W-:Y:S01]  /*0720*/  VOTEU.ALL UP0, P0 ;  /* 0x00000000003f7886 */ /* 0x000fe20000000000 */
[----:B--2---:R-:W-:Y:S01]  /*0730*/  I2FP.F32.U32 R7, R2 ;  /* 0x0000000200077245 */ /* 0x004fe20000201000 */
[----:B------:R-:W-:Y:S02]  /*0740*/  VOTEU.ALL UP1, P0 ;  /* 0x00000000003f7886 */ /* 0x000fe40000020000 */
[----:B------:R-:W-:Y:S01]  /*0750*/  IMAD.IADD R5, R0, 0x1, -R5 ;  /* 0x0000000100057824 */ /* 0x000fe200078e0a05 */
[----:B------:R-:W0:Y:S01]  /*0760*/  @!UP0 S2UR UR7, SR_CgaCtaId ;  /* 0x00000000000789c3 */ /* 0x000e220000008800 */
[----:B-1----:R-:W-:Y:S01]  /*0770*/  I2FP.F32.U32 R0, UR9 ;  /* 0x0000000900007c45 */ /* 0x002fe20008201000 */
[----:B------:R-:W-:Y:S01]  /*0780*/  FMUL R9, R7, UR4 ;  /* 0x0000000407097c20 */ /* 0x000fe20008400000 */
[----:B------:R-:W-:Y:S01]  /*0790*/  IMAD R5, R6, 0x4, R5 ;  /* 0x0000000406057824 */ /* 0x000fe200078e0205 */
[----:B------:R-:W-:Y:S01]  /*07a0*/  ULDC UR4, c[0x0][0x150] ;  /* 0x0000540000047ab9 */ /* 0x000fe20000000800 */
[----:B------:R-:W-:Y:S01]  /*07b0*/  @!UP0 UMOV UR6, 0x400 ;  /* 0x0000040000068882 */ /* 0x000fe20000000000 */
[----:B------:R-:W-:Y:S01]  /*07c0*/  FMUL R7, R0, UR4 ;  /* 0x0000000400077c20 */ /* 0x000fe20008400000 */
[----:B------:R-:W-:Y:S01]  /*07d0*/  IMAD.SHL.U32 R0, R5, 0x4, RZ ;  /* 0x0000000405007824 */ /* 0x000fe200078e00ff */
[----:B------:R-:W1:Y:S01]  /*07e0*/  LDC R6, c[0x0][0x140] ;  /* 0x00005000ff067b82 */ /* 0x000e620000000800 */
[----:B------:R-:W2:Y:S01]  /*07f0*/  F2I.U32.TRUNC.NTZ R9, R9 ;  /* 0x0000000900097305 */ /* 0x000ea2000020f000 */
[----:B------:R-:W-:-:S02]  /*0800*/  UMOV UR4, 0x20 ;  /* 0x0000002000047882 */ /* 0x000fc40000000000 */
[----:B------:R-:W-:Y:S01]  /*0810*/  LOP3.LUT R10, R5, 0xc, R0, 0x78, !PT ;  /* 0x0000000c050a7812 */ /* 0x000fe200078e7800 */
[----:B------:R-:W-:-:S04]  /*0820*/  @!UP0 UIADD3 UR4, -UR4, 0x100000, URZ ;  /* 0x0010000004048890 */ /* 0x000fc8000fffe13f */
[----:B------:R-:W-:Y:S02]  /*0830*/  @!UP0 USHF.L.U32 UR5, UR4, 0xb, URZ ;  /* 0x0000000b04058899 */ /* 0x000fe4000800063f */
[----:B------:R-:W-:Y:S01]  /*0840*/  @!UP0 USHF.L.U32 UR4, UR4, 0x1, URZ ;  /* 0x0000000104048899 */ /* 0x000fe2000800063f */
[----:B------:R-:W5:Y:S01]  /*0850*/  F2I.U32.TRUNC.NTZ R7, R7 ;  /* 0x0000000700077305 */ /* 0x000f62000020f000 */
[----:B------:R1:W-:Y:S01]  /*0860*/  STL [R1+0x78], R10 ;  /* 0x0000780a01007387 */ /* 0x0003e20000100800 */
[----:B--2---:R-:W-:Y:S01]  /*0870*/  IMAD.MOV R12, RZ, RZ, -R9 ;  /* 0x000000ffff0c7224 */ /* 0x004fe200078e0a09 */
[----:B0-----:R-:W-:Y:S01]  /*0880*/  @!UP0 ULEA UR6, UR7, UR6, 0x18 ;  /* 0x0000000607068291 */ /* 0x001fe2000f8ec03f */
[----:B------:R-:W-:Y:S02]  /*0890*/  VOTEU.ALL UP0, P0 ;  /* 0x00000000003f7886 */ /* 0x000fe40000000000 */
[----:B---3--:R-:W-:Y:S01]  /*08a0*/  IMAD R5, R11, R12, R2 ;  /* 0x0000000c0b057224 */ /* 0x008fe200078e0202 */
[----:B------:R-:W-:-:S02]  /*08b0*/  LOP3.LUT P0, RZ, R4, 0x7, RZ, 0xc0, !PT ;  /* 0x0000000704ff7812 */ /* 0x000fc4000780c0ff */
[----:B-1----:R-:W-:Y:S01]  /*08c0*/  ISETP.EQ.U32.AND P4, PT, R6, 0x1, PT ;  /* 0x000000010600780c */ /* 0x002fe20003f82070 */
[----:B-----5:R-:W-:Y:S01]  /*08d0*/  IMAD.MOV R7, RZ, RZ, -R7 ;  /* 0x000000ffff077224 */ /* 0x020fe200078e0a07 */
[----:B------:R-:W-:Y:S02]  /*08e0*/  ISETP.NE.AND P1, PT, R5, R10, PT ;  /* 0x0000000a0500720c */ /* 0x000fe40003f25270 */
[----:B------:R-:W-:Y:S01]  /*08f0*/  ISETP.LT.U32.AND P0, PT, R10, 0x4, !P0 ;  /* 0x000000040a00780c */ /* 0x000fe20004701070 */
[----:B----4-:R-:W-:Y:S01]  /*0900*/  IMAD R0, R8, R7, UR9 ;  /* 0x0000000908007e24 */ /* 0x010fe2000f8e0207 */
[----:B------:R-:W0:Y:S02]  /*0910*/  FENCE.VIEW.ASYNC.S ;  /* 0x00000000000073c6 */ /* 0x000e240000000000 */
[----:B0-----:R0:W1:Y:S02]  /*0920*/  @!UP0 SYNCS.EXCH.64 URZ, [UR6+0x130], UR4 ;  /* 0x00013004063f85b2 */ /* 0x0010640008000100 */
[----:B------:R-:W-:-:S04]  /*0930*/  ISETP.EQ.OR P1, PT, R0, RZ, !P1 ;  /* 0x000000ff0000720c */ /* 0x000fc80004f22670 */
[----:B------:R-:W-:Y:S01]  /*0940*/  PLOP3.LUT P0, PT, P0, P1, PT, 0x80, 0x0 ;  /* 0x000000000000781c */ /* 0x000fe20000703070 */
[----:B------:R0:W2:Y:S01]  /*0950*/  @!UP1 SYNCS.EXCH.64 URZ, [UR6+0x138], UR4 ;  /* 0x00013804063f95b2 */ /* 0x0000a20008000100 */
[----:B------:R-:W-:Y:S01]  /*0960*/  NOP ;  /* 0x0000000000007918 */ /* 0x000fe20000000000 */
[----:B------:R-:W-:Y:S10]  /*0970*/  @!P4 BRA `(.L_x_4) ;  /* 0x000000000008c947 */ /* 0x000ff40003800000 */
[----:B-12---:R-:W-:Y:S01]  /*0980*/  UCGABAR_ARV ;  /* 0x00000000000079c7 */ /* 0x006fe20008000000 */
[----:B------:R-:W-:Y:S05]  /*0990*/  BRA `(.L_x_5) ;  /* 0x0000000000047947 */ /* 0x000fea0003800000 */
.L_x_4:
[----:B-12---:R-:W-:Y:S01]  /*09a0*/  NOP ;  /* 0x0000000000007918 */ /* 0x006fe20000000000 */
.L_x_5:
[----:B------:R-:W1:Y:S01]  /*09b0*/  LDC R3, c[0x0][0x65c] ;  /* 0x00019700ff037b82 */ /* 0x000e620000000800 */
[----:B------:R-:W-:Y:S02]  /*09c0*/  IMAD.U32 R4, RZ, RZ, UR9 ;  /* 0x00000009ff047e24 */ /* 0x000fe4000f8e00ff */
[----:B------:R-:W-:Y:S01]  /*09d0*/  IMAD.MOV.U32 R5, RZ, RZ, RZ ;  /* 0x000000ffff057224 */ /* 0x000fe200078e00ff */
[----:B-1----:R-:W-:-:S13]  /*09e0*/  ISETP.NE.AND P3, PT, R3, 0x1, PT ;  /* 0x000000010300780c */ /* 0x002fda0003f65270 */
[----:B------:R-:W1:Y:S01]  /*09f0*/  @P3 LDC R7, c[0x0][0x10] ;  /* 0x00000400ff073b82 */ /* 0x000e620000000800 */
[----:B------:R-:W-:Y:S02]  /*0a00*/  @P3 IMAD.MOV.U32 R3, RZ, RZ, RZ ;  /* 0x000000ffff033224 */ /* 0x000fe400078e00ff */
[----:B------:R-:W-:-:S05]  /*0a10*/  @P3 IMAD.MOV.U32 R13, RZ, RZ, RZ ;  /* 0x000000ffff0d3224 */ /* 0x000fca00078e00ff */
[----:B------:R-:W2:Y:S01]  /*0a20*/  @!P3 LDC R9, c[0x0][0xc] ;  /* 0x00000300ff09bb82 */ /* 0x000ea20000000800 */
[----:B-1----:R-:W-:-:S04]  /*0a30*/  @P3 IMAD.WIDE.U32 R6, R7, UR9, R2 ;  /* 0x0000000907063c25 */ /* 0x002fc8000f8e0002 */
[----:B------:R-:W-:Y:S02]  /*0a40*/  @P3 IMAD.MOV.U32 R19, RZ, RZ, R6 ;  /* 0x000000ffff133224 */ /* 0x000fe400078e0006 */
[----:B------:R-:W-:Y:S02]  /*0a50*/  @P3 IMAD.IADD R23, R7, 0x1, R13 ;  /* 0x0000000107173824 */ /* 0x000fe400078e020d */
[----:B--2---:R-:W-:-:S04]  /*0a60*/  @!P3 IMAD.WIDE.U32 R4, R2, R9, R4 ;  /* 0x000000090204b225 */ /* 0x004fc800078e0004 */
[----:B------:R-:W-:Y:S02]  /*0a70*/  @!P3 IMAD.MOV.U32 R19, RZ, RZ, R4 ;  /* 0x000000ffff13b224 */ /* 0x000fe400078e0004 */
[----:B------:R-:W-:-:S03]  /*0a80*/  @!P3 IMAD.MOV.U32 R23, RZ, RZ, R5 ;  /* 0x000000ffff17b224 */ /* 0x000fc600078e0005 */
[----:B------:R1:W-:Y:S04]  /*0a90*/  STL [R1+0x80], R19 ;  /* 0x0000801301007387 */ /* 0x0003e80000100800 */
[----:B------:R1:W-:Y:S01]  /*0aa0*/  STL [R1+0x7c], R23 ;  /* 0x00007c1701007387 */ /* 0x0003e20000100800 */
[----:B------:R-:W-:Y:S05]  /*0ab0*/  @!P4 BRA `(.L_x_6) ;  /* 0x00000000000cc947 */ /* 0x000fea0003800000 */
[----:B------:R-:W-:Y:S01]  /*0ac0*/  UCGABAR_WAIT ;  /* 0x0000000000007dc7 */ /* 0x000fe20008000000 */
[----:B------:R-:W-:Y:S01]  /*0ad0*/  CCTL.IVALL ;  /* 0x00000000ff00798f */ /* 0x000fe20002000000 */
[----:B------:R-:W-:Y:S05]  /*0ae0*/  BRA `(.L_x_7) ;  /* 0x0000000000047947 */ /* 0x000fea0003800000 */
.L_x_6:
[----:B------:R-:W-:Y:S06]  /*0af0*/  BAR.SYNC.DEFER_BLOCKING 0x0 ;  /* 0x0000000000007b1d */ /* 0x000fec0000010000 */
.L_x_7:
[----:B------:R-:W-:Y:S05]  /*0b00*/  @!P2 BRA `(.L_x_8) ;  /* 0x000000e00064a947 */ /* 0x000fea0003800000 */
[----:B------:R-:W-:-:S06]  /*0b10*/  UISETP.GT.U32.AND UP0, UPT, UR10, 0x1, UPT ;  /* 0x000000010a00788c */ /* 0x000fcc000bf04070 */
[----:B------:R-:W-:-:S13]  /*0b20*/  PLOP3.LUT P1, PT, PT, PT, UP0, 0x80, 0x0 ;  /* 0x000000000000781c */ /* 0x000fda0003f2f008 */
[----:B0-----:R-:W-:Y:S05]  /*0b30*/  @P1 EXIT ;  /* 0x000000000000194d */ /* 0x001fea0003800000 */
[----:B------:R-:W-:Y:S01]  /*0b40*/  IMAD.MOV.U32 R6, RZ, RZ, -0x1 ;  /* 0xffffffffff067424 */ /* 0x000fe200078e00ff */
[----:B------:R-:W-:Y:S01]  /*0b50*/  ULDC.64 UR4, c[0x0][0x650] ;  /* 0x0001940000047ab9 */ /* 0x000fe20000000a00 */
[----:B------:R-:W-:Y:S01]  /*0b60*/  IMAD.MOV.U32 R5, RZ, RZ, -0x1 ;  /* 0xffffffffff057424 */ /* 0x000fe200078e00ff */
[----:B------:R-:W-:Y:S01]  /*0b70*/  ISETP.GE.U32.AND P1, PT, R19, UR4, PT ;  /* 0x0000000413007c0c */ /* 0x000fe2000bf26070 */
[----:B------:R-:W-:Y:S01]  /*0b80*/  UMOV UR23, 0xffffffff ;  /* 0xffffffff00177882 */ /* 0x000fe20000000000 */
[----:B------:R0:W-:Y:S01]  /*0b90*/  STL [R1+0x88], R6 ;  /* 0x0000880601007387 */ /* 0x0001e20000100800 */
[----:B------:R-:W-:Y:S02]  /*0ba0*/  PRMT R4, RZ, 0x7610, R4 ;  /* 0x00007610ff047816 */ /* 0x000fe40000000004 */
[----:B------:R-:W-:Y:S01]  /*0bb0*/  ISETP.GE.U32.AND.EX P1, PT, R23, UR5, PT, P1 ;  /* 0x0000000517007c0c */ /* 0x000fe2000bf26110 */
[----:B------:R0:W-:-:S12]  /*0bc0*/  STL [R1+0x84], R5 ;  /* 0x0000840501007387 */ /* 0x0001d80000100800 */
[----:B0-----:R-:W-:Y:S05]  /*0bd0*/  @P1 BRA `(.L_x_9) ;  /* 0x0000000400381947 */ /* 0x001fea0003800000 */
[----:B------:R-:W0:Y:S01]  /*0be0*/  LDC.64 R14, c[0x0][0x628] ;  /* 0x00018a00ff0e7b82 */ /* 0x000e220000000a00 */
[----:B------:R-:W-:Y:S02]  /*0bf0*/  IMAD.MOV.U32 R4, RZ, RZ, R19 ;  /* 0x000000ffff047224 */ /* 0x000fe400078e0013 */
[----:B------:R-:W-:-:S05]  /*0c00*/  IMAD.MOV.U32 R5, RZ, RZ, R23 ;  /* 0x000000ffff057224 */ /* 0x000fca00078e0017 */
[----:B------:R-:W2:Y:S08]  /*0c10*/  LDC R10, c[0x0][0x630] ;  /* 0x00018c00ff0a7b82 */ /* 0x000eb00000000800 */
[----:B------:R-:W3:Y:S01]  /*0c20*/  LDC.64 R16, c[0x0][0x620] ;  /* 0x00018800ff107b82 */ /* 0x000ee20000000a00 */
[----:B0-----:R-:W-:-:S04]  /*0c30*/  ISETP.NE.U32.AND P1, PT, R14, RZ, PT ;  /* 0x000000ff0e00720c */ /* 0x001fc80003f25070 */
[----:B------:R-:W-:-:S13]  /*0c40*/  ISETP.NE.AND.EX P1, PT, R15, RZ, PT, P1 ;  /* 0x000000ff0f00720c */ /* 0x000fda0003f25310 */
[----:B--23--:R-:W-:Y:S05]  /*0c50*/  @!P1 BRA `(.L_x_10) ;  /* 0x0000000000289947 */ /* 0x00cfea0003800000 */
[----:B------:R-:W0:Y:S02]  /*0c60*/  LDC R9, c[0x0][0x634] ;  /* 0x00018d00ff097b82 */ /* 0x000e240000000800 */
[----:B0-----:R-:W-:-:S05]  /*0c70*/  IADD3 R9, P1, R19, R9, RZ ;  /* 0x0000000913097210 */ /* 0x001fca0007f3e0ff */
[----:B------:R-:W-:-:S04]  /*0c80*/  IMAD.X R13, RZ, RZ, R23, P1 ;  /* 0x000000ffff0d7224 */ /* 0x000fc800008e0617 */
[----:B------:R-:W-:-:S04]  /*0c90*/  IMAD.WIDE.U32 R4, R13, R14, RZ ;  /* 0x0000000e0d047225 */ /* 0x000fc800078e00ff */
[----:B------:R-:W-:-:S04]  /*0ca0*/  IMAD.WIDE.U32 R6, P1, R9, R15, R4 ;  /* 0x0000000f09067225 */ /* 0x000fc80007820004 */
[----:B------:R-:W-:-:S04]  /*0cb0*/  IMAD.WIDE.U32 R4, R9, R14, RZ ;  /* 0x0000000e09047225 */ /* 0x000fc800078e00ff */
[----:B------:R-:W-:Y:S01]  /*0cc0*/  IMAD.X R9, RZ, RZ, RZ, P1 ;  /* 0x000000ffff097224 */ /* 0x000fe200008e06ff */
[----:B------:R-:W-:Y:S01]  /*0cd0*/  IADD3 RZ, P1, R5, R6, RZ ;  /* 0x0000000605ff7210 */ /* 0x000fe20007f3e0ff */
[----:B------:R-:W-:-:S04]  /*0ce0*/  IMAD.MOV.U32 R8, RZ, RZ, R7 ;  /* 0x000000ffff087224 */ /* 0x000fc800078e0007 */
[----:B------:R-:W-:-:S08]  /*0cf0*/  IMAD.WIDE.U32.X R4, R13, R15, R8, P1 ;  /* 0x0000000f0d047225 */ /* 0x000fd000008e0408 */
.L_x_10:
[----:B------:R-:W0:Y:S01]  /*0d00*/  LDC.64 R20, c[0x0][0x640] ;  /* 0x00019000ff147b82 */ /* 0x000e220000000a00 */
[-C--:B------:R-:W-:Y:S01]  /*0d10*/  SHF.R.U64 R22, R4, R10.reuse, R5 ;  /* 0x0000000a04167219 */ /* 0x080fe20000001205 */
[----:B------:R-:W-:Y:S01]  /*0d20*/  IMAD.MOV.U32 R4, RZ, RZ, R19 ;  /* 0x000000ffff047224 */ /* 0x000fe200078e0013 */
[----:B------:R-:W-:Y:S01]  /*0d30*/  SHF.R.U32.HI R3, RZ, R10, R5 ;  /* 0x0000000aff037219 */ /* 0x000fe20000011605 */
[----:B------:R-:W-:Y:S01]  /*0d40*/  IMAD.MOV.U32 R5, RZ, RZ, R23 ;  /* 0x000000ffff057224 */ /* 0x000fe200078e0017 */
[----:B------:R-:W-:Y:S01]  /*0d50*/  IADD3 R7, P1, RZ, -R22, RZ ;  /* 0x80000016ff077210 */ /* 0x000fe20007f3e0ff */
[----:B-1----:R-:W-:Y:S02]  /*0d60*/  IMAD R23, R11, R12, R2 ;  /* 0x0000000c0b177224 */ /* 0x002fe400078e0202 */
[----:B------:R-:W1:Y:S01]  /*0d70*/  LDC R8, c[0x0][0x618] ;  /* 0x00018600ff087b82 */ /* 0x000e620000000800 */
[----:B------:R-:W-:Y:S02]  /*0d80*/  IMAD.MOV.U32 R11, RZ, RZ, 0x1 ;  /* 0x00000001ff0b7424 */ /* 0x000fe400078e00ff */
[----:B------:R-:W-:-:S02]  /*0d90*/  IMAD.X R3, RZ, RZ, ~R3, P1 ;  /* 0x000000ffff037224 */ /* 0x000fc400008e0e03 */
[----:B------:R-:W-:-:S03]  /*0da0*/  IMAD.WIDE.U32 R4, R7, R16, R4 ;  /* 0x0000001007047225 */ /* 0x000fc600078e0004 */
[----:B------:R-:W2:Y:S01]  /*0db0*/  LDC R14, c[0x0][0x608] ;  /* 0x00018200ff0e7b82 */ /* 0x000ea20000000800 */
[----:B------:R-:W-:-:S04]  /*0dc0*/  IMAD R6, R3, R16, RZ ;  /* 0x0000001003067224 */ /* 0x000fc800078e02ff */
[----:B------:R-:W-:-:S03]  /*0dd0*/  IMAD R3, R7, R17, R6 ;  /* 0x0000001107037224 */ /* 0x000fc600078e0206 */
[----:B------:R-:W3:Y:S01]  /*0de0*/  LDC R18, c[0x0][0x658] ;  /* 0x00019600ff127b82 */ /* 0x000ee20000000800 */
[----:B------:R-:W-:Y:S01]  /*0df0*/  IMAD.IADD R3, R5, 0x1, R3 ;  /* 0x0000000105037824 */ /* 0x000fe200078e0203 */
[----:B0-----:R-:W-:Y:S01]  /*0e00*/  ISETP.NE.U32.AND P1, PT, R20, RZ, PT ;  /* 0x000000ff1400720c */ /* 0x001fe20003f25070 */
[----:B------:R-:W-:-:S03]  /*0e10*/  IMAD.MOV.U32 R5, RZ, RZ, -0x1 ;  /* 0xffffffffff057424 */ /* 0x000fc600078e00ff */
[----:B------:R-:W-:Y:S02]  /*0e20*/  ISETP.NE.AND.EX P1, PT, R21, RZ, PT, P1 ;  /* 0x000000ff1500720c */ /* 0x000fe40003f25310 */
[----:B------:R-:W0:Y:S01]  /*0e30*/  LDC R13, c[0x0][0x600] ;  /* 0x00018000ff0d7b82 */ /* 0x000e220000000800 */
[-CC-:B-1----:R-:W-:Y:S02]  /*0e40*/  SHF.R.U64 R10, R4, R8.reuse, R3.reuse ;  /* 0x00000008040a7219 */ /* 0x182fe40000001203 */
[----:B------:R-:W-:-:S05]  /*0e50*/  SHF.R.U32.HI R3, RZ, R8, R3 ;  /* 0x00000008ff037219 */ /* 0x000fca0000011603 */
[----:B------:R-:W1:Y:S01]  /*0e60*/  LDC R15, c[0x0][0x648] ;  /* 0x00019200ff0f7b82 */ /* 0x000e620000000800 */
[-CC-:B--2---:R-:W-:Y:S02]  /*0e70*/  SHF.R.U64 R19, R10, R14.reuse, R3.reuse ;  /* 0x0000000e0a137219 */ /* 0x184fe40000001203 */
[----:B------:R-:W-:-:S05]  /*0e80*/  SHF.R.U32.HI R3, RZ, R14, R3 ;  /* 0x0000000eff037219 */ /* 0x000fca0000011603 */
[----:B------:R-:W2:Y:S01]  /*0e90*/  LDC R17, c[0x0][0x638] ;  /* 0x00018e00ff117b82 */ /* 0x000ea20000000800 */
[-C--:B---3--:R-:W-:Y:S02]  /*0ea0*/  SHF.L.U32 R2, R5, R18.reuse, RZ ;  /* 0x0000001205027219 */ /* 0x088fe400000006ff */
[--C-:B------:R-:W-:Y:S02]  /*0eb0*/  SHF.R.U64 R12, R19, R18, R3.reuse ;  /* 0x00000012130c7219 */ /* 0x100fe40000001203 */
[----:B------:R-:W-:Y:S02]  /*0ec0*/  LOP3.LUT R8, RZ, R2, RZ, 0x33, !PT ;  /* 0x00000002ff087212 */ /* 0x000fe400078e33ff */
[----:B------:R-:W-:Y:S01]  /*0ed0*/  SHF.R.U32.HI R3, RZ, R18, R3 ;  /* 0x00000012ff037219 */ /* 0x000fe20000011603 */
[----:B------:R-:W3:Y:S01]  /*0ee0*/  LDC R16, c[0x0][0x610] ;  /* 0x00018400ff107b82 */ /* 0x000ee20000000800 */
[----:B------:R-:W-:Y:S01]  /*0ef0*/  IMAD.MOV.U32 R2, RZ, RZ, R12 ;  /* 0x000000ffff027224 */ /* 0x000fe200078e000c */
[----:B------:R-:W-:Y:S06]  /*0f00*/  @!P1 BRA `(.L_x_11) ;  /* 0x0000000000289947 */ /* 0x000fec0003800000 */
[----:B------:R-:W4:Y:S02]  /*0f10*/  LDC R7, c[0x0][0x64c] ;  /* 0x00019300ff077b82 */ /* 0x000f240000000800 */
[----:B----4-:R-:W-:-:S05]  /*0f20*/  IADD3 R7, P1, R12, R7, RZ ;  /* 0x000000070c077210 */ /* 0x010fca0007f3e0ff */
        /* <DEDUP_REMOVED lines=8> */
.L_x_11:
[----:B-1----:R-:W-:Y:S01]  /*0fb0*/  SHF.R.U64 R4, R2, R15, R3 ;  /* 0x0000000f02047219 */ /* 0x002fe20000001203 */
[----:B0-----:R-:W-:Y:S01]  /*0fc0*/  VIADD R5, R13, 0xffffffff ;  /* 0xffffffff0d057836 */ /* 0x001fe20000000000 */
[----:B------:R-:W-:Y:S02]  /*0fd0*/  SHF.L.U32 R2, R11, R18, RZ ;  /* 0x000000120b027219 */ /* 0x000fe400000006ff */
[----:B------:R-:W-:Y:S01]  /*0fe0*/  LOP3.LUT R3, R19, R8, RZ, 0xc0, !PT ;  /* 0x0000000813037212 */ /* 0x000fe200078ec0ff */
[----:B------:R-:W-:Y:S01]  /*0ff0*/  IMAD.MOV R6, RZ, RZ, -R4 ;  /* 0x000000ffff067224 */ /* 0x000fe200078e0a04 */
[----:B------:R-:W-:Y:S02]  /*1000*/  SEL R0, R0, R23, !P3 ;  /* 0x0000001700007207 */ /* 0x000fe40005800000 */
[----:B------:R-:W-:Y:S01]  /*1010*/  LOP3.LUT R5, R10, R5, RZ, 0xc0, !PT ;  /* 0x000000050a057212 */ /* 0x000fe200078ec0ff */
[----:B------:R-:W-:Y:S01]  /*1020*/  IMAD R3, R2, R4, R3 ;  /* 0x0000000402037224 */ /* 0x000fe200078e0203 */
[----:B------:R-:W-:Y:S01]  /*1030*/  R2UR UR23, R22 ;  /* 0x00000000161772ca */ /* 0x000fe200000e0000 */
[----:B--2---:R-:W-:-:S02]  /*1040*/  IMAD R2, R6, R17, R12 ;  /* 0x0000001106027224 */ /* 0x004fc400078e020c */
[----:B---3--:R-:W-:Y:S02]  /*1050*/  IMAD R0, R3, R16, R0 ;  /* 0x0000001003007224 */ /* 0x008fe400078e0200 */
[----:B------:R-:W-:Y:S02]  /*1060*/  IMAD R3, R2, R13, R5 ;  /* 0x0000000d02037224 */ /* 0x000fe400078e0205 */
[----:B------:R-:W-:-:S03]  /*1070*/  IMAD.MOV.U32 R4, RZ, RZ, 0x1 ;  /* 0x00000001ff047424 */ /* 0x000fc600078e00ff */
[----:B------:R-:W-:Y:S02]  /*1080*/  SEL R2, R3, R0, !P3 ;  /* 0x0000000003027207 */ /* 0x000fe40005800000 */
[----:B------:R-:W-:-:S03]  /*1090*/  SEL R0, R0, R3, !P3 ;  /* 0x0000000300007207 */ /* 0x000fc60005800000 */
[----:B------:R0:W-:Y:S04]  /*10a0*/  STL [R1+0x84], R2 ;  /* 0x0000840201007387 */ /* 0x0001e80000100800 */
[----:B------:R0:W-:Y:S02]  /*10b0*/  STL [R1+0x88], R0 ;  /* 0x0000880001007387 */ /* 0x0001e40000100800 */
.L_x_9:
[----:B------:R-:W-:-:S08]  /*10c0*/  NOP ;  /* 0x0000000000007918 */ /* 0x000fd00000000000 */
[----:B------:R-:W2:Y:S02]  /*10d0*/  USETMAXREG.TRY_ALLOC.CTAPOOL UP0, 0xe8 ;  /* 0x000000e8000079c8 */ /* 0x000ea40008000600 */
[----:B--2---:R-:W-:-:S13]  /*10e0*/  PLOP3.LUT P1, PT, PT, PT, UP0, 0x80, 0x0 ;  /* 0x000000000000781c */ /* 0x004fda0003f2f008 */
[----:B------:R-:W-:Y:S05]  /*10f0*/  @!P1 BRA `(.L_x_9) ;  /* 0xfffffffc00f09947 */ /* 0x000fea000383ffff */
[----:B------:R-:W-:Y:S01]  /*1100*/  ULDC.64 UR4, c[0x0][0x598] ;  /* 0x0001660000047ab9 */ /* 0x000fe20000000a00 */
[----:B------:R-:W-:Y:S01]  /*1110*/  ULDC.64 UR18, c[0x0][0x208] ;  /* 0x0000820000127ab9 */ /* 0x000fe20000000a00 */
[----:B------:R-:W-:-:S04]  /*1120*/  ISETP.NE.U32.AND P1, PT, RZ, UR4, PT ;  /* 0x00000004ff007c0c */ /* 0x000fc8000bf25070 */
[----:B------:R-:W-:-:S13]  /*1130*/  ISETP.NE.AND.EX P1, PT, RZ, UR5, PT, P1 ;  /* 0x00000005ff007c0c */ /* 0x000fda000bf25310 */
[----:B------:R-:W-:Y:S05]  /*1140*/  @!P1 BRA `(.L_x_12) ;  /* 0x0000000000209947 */ /* 0x000fea0003800000 */
[----:B0-----:R-:W0:Y:S02]  /*1150*/  LDC.64 R2, c[0x0][0x598] ;  /* 0x00016600ff027b82 */ /* 0x001e240000000a00 */
[----:B0-----:R-:W2:Y:S02]  /*1160*/  LDG.E.64 R2, desc[UR18][R2.64] ;  /* 0x0000001202027981 */ /* 0x001ea4000c1e1b00 */
[----:B--2---:R-:W-:-:S04]  /*1170*/  ISETP.NE.U32.AND P1, PT, R2, RZ, PT ;  /* 0x000000ff0200720c */ /* 0x004fc80003f25070 */
[----:B------:R-:W-:-:S13]  /*1180*/  ISETP.NE.AND.EX P1, PT, R3, RZ, PT, P1 ;  /* 0x000000ff0300720c */ /* 0x000fda0003f25310 */
[----:B------:R-:W-:Y:S05]  /*1190*/  @!P1 BRA `(.L_x_12) ;  /* 0x00000000000c9947 */ /* 0x000fea0003800000 */
[----:B------:R-:W2:Y:S02]  /*11a0*/  LD.E R2, desc[UR18][R2.64] ;  /* 0x0000001202027980 */ /* 0x000ea4000c101900 */
[----:B--2---:R-:W-:Y:S01]  /*11b0*/  R2UR UR20, R2 ;  /* 0x00000000021472ca */ /* 0x004fe200000e0000 */
[----:B------:R-:W-:-:S14]  /*11c0*/  BRA `(.L_x_13) ;  /* 0x0000000000247947 */ /* 0x000fdc0003800000 */
.L_x_12:
[----:B------:R-:W-:Y:S02]  /*11d0*/  ULDC.64 UR4, c[0x0][0x588] ;  /* 0x0001620000047ab9 */ /* 0x000fe40000000a00 */
[----:B------:R-:W-:-:S04]  /*11e0*/  ISETP.NE.U32.AND P1, PT, RZ, UR4, PT ;  /* 0x00000004ff007c0c */ /* 0x000fc8000bf25070 */
[----:B------:R-:W-:-:S13]  /*11f0*/  ISETP.NE.AND.EX P1, PT, RZ, UR5, PT, P1 ;  /* 0x00000005ff007c0c */ /* 0x000fda000bf25310 */
[----:B------:R-:W-:Y:S05]  /*1200*/  @!P1 BRA `(.L_x_14) ;  /* 0x0000000000109947 */ /* 0x000fea0003800000 */
[----:B0-----:R-:W0:Y:S02]  /*1210*/  LDC.64 R2, c[0x0][0x588] ;  /* 0x00016200ff027b82 */ /* 0x001e240000000a00 */
[----:B0-----:R-:W2:Y:S02]  /*1220*/  LDG.E R2, desc[UR18][R2.64] ;  /* 0x0000001202027981 */ /* 0x001ea4000c1e1900 */
[----:B--2---:R-:W-:Y:S01]  /*1230*/  R2UR UR20, R2 ;  /* 0x00000000021472ca */ /* 0x004fe200000e0000 */
[----:B------:R-:W-:-:S14]  /*1240*/  BRA `(.L_x_13) ;  /* 0x0000000000047947 */ /* 0x000fdc0003800000 */
.L_x_14:
[----:B------:R-:W-:-:S05]  /*1250*/  ULDC UR20, c[0x0][0x580] ;  /* 0x0001600000147ab9 */ /* 0x000fca0000000800 */
.L_x_13:
[----:B------:R-:W-:Y:S02]  /*1260*/  ULDC.64 UR4, c[0x0][0x5a0] ;  /* 0x0001680000047ab9 */ /* 0x000fe40000000a00 */
        /* <DEDUP_REMOVED lines=11> */
.L_x_15:
        /* <DEDUP_REMOVED lines=8> */
.L_x_17:
[----:B------:R-:W-:-:S05]  /*13a0*/  ULDC UR21, c[0x0][0x584] ;  /* 0x0001610000157ab9 */ /* 0x000fca0000000800 */
.L_x_16:
[----:B------:R-:W-:-:S13]  /*13b0*/  LOP3.LUT P1, RZ, R4, 0xff, RZ, 0xc0, !PT ;  /* 0x000000ff04ff7812 */ /* 0x000fda000782c0ff */
[----:B------:R-:W-:Y:S05]  /*13c0*/  @!P1 EXIT ;  /* 0x000000000000994d */ /* 0x000fea0003800000 */
[----:B------:R-:W-:Y:S01]  /*13d0*/  ULDC UR4, c[0x0][0x28c] ;  /* 0x0000a30000047ab9 */ /* 0x000fe20000000800 */
[----:B------:R-:W-:Y:S02]  /*13e0*/  ULOP3.LUT UR22, UR13, 0x1, URZ, 0xfc, !UPT ;  /* 0x000000010d167892 */ /* 0x000fe4000f8efc3f */
[----:B------:R-:W-:-:S04]  /*13f0*/  UIADD3 UR4, UR4, 0x1f, URZ ;  /* 0x0000001f04047890 */ /* 0x000fc8000fffe03f */
[----:B------:R-:W-:-:S04]  /*1400*/  USHF.R.S32.HI UR5, URZ, 0x1f, UR4 ;  /* 0x0000001f3f057899 */ /* 0x000fc80008011404 */
[----:B------:R-:W-:-:S03]  /*1410*/  ULEA.HI UR5, UR5, UR4, URZ, 0x5 ;  /* 0x0000000405057291 */ /* 0x000fc6000f8f283f */
[----:B------:R-:W-:Y:S01]  /*1420*/  UMOV UR4, URZ ;  /* 0x0000003f00047c82 */ /* 0x000fe20008000000 */
[----:B------:R-:W-:-:S03]  /*1430*/  USHF.R.S32.HI UR12, URZ, 0x5, UR5 ;  /* 0x000000053f0c7899 */ /* 0x000fc60008011405 */
[----:B------:R-:W-:-:S09]  /*1440*/  UMOV UR5, URZ ;  /* 0x0000003f00057c82 */ /* 0x000fd20008000000 */
.L_x_300:
[----:B0-----:R-:W0:Y:S01]  /*1450*/  S2R R0, SR_TID.X ;  /* 0x0000000000007919 */ /* 0x001e220000002100 */
[----:B--2---:R-:W2:Y:S01]  /*1460*/  S2UR UR11, SR_CgaCtaId ;  /* 0x00000000000b79c3 */ /* 0x004ea20000008800 */
[----:B------:R-:W-:Y:S01]  /*1470*/  UMOV UR14, 0x400 ;  /* 0x00000400000e7882 */ /* 0x000fe20000000000 */
[----:B------:R-:W-:Y:S01]  /*1480*/  UMOV UR6, URZ ;  /* 0x0000003f00067c82 */ /* 0x000fe20008000000 */
[----:B------:R-:W-:Y:S01]  /*1490*/  STL [R1+0x74], RZ ;  /* 0x000074ff01007387 */ /* 0x000fe20000100800 */
[----:B------:R-:W-:Y:S01]  /*14a0*/  UMOV UR7, URZ ;  /* 0x0000003f00077c82 */ /* 0x000fe20008000000 */
[----:B------:R-:W-:Y:S01]  /*14b0*/  UMOV UR8, URZ ;  /* 0x0000003f00087c82 */ /* 0x000fe20008000000 */
[----:B------:R-:W-:Y:S01]  /*14c0*/  UMOV UR16, UR5 ;  /* 0x0000000500107c82 */ /* 0x000fe20008000000 */
[----:B------:R-:W-:Y:S01]  /*14d0*/  STL [R1+0x70], RZ ;  /* 0x000070ff01007387 */ /* 0x000fe20000100800 */
[----:B---3--:R-:W3:Y:S01]  /*14e0*/  LDC R2, c[0x0][0x28c] ;  /* 0x0000a300ff027b82 */ /* 0x008ee20000000800 */
[----:B------:R-:W-:-:S02]  /*14f0*/  CS2R R4, SRZ ;  /* 0x0000000000047805 */ /* 0x000fc4000001ff00 */
[----:B------:R-:W-:Y:S01]  /*1500*/  CS2R R6, SRZ ;  /* 0x0000000000067805 */ /* 0x000fe2000001ff00 */
[----:B------:R-:W-:Y:S01]  /*1510*/  STL [R1+0x6c], RZ ;  /* 0x00006cff01007387 */ /* 0x000fe20000100800 */
[----:B------:R-:W-:Y:S02]  /*1520*/  CS2R R8, SRZ ;  /* 0x0000000000087805 */ /* 0x000fe4000001ff00 */
[----:B------:R-:W-:Y:S02]  /*1530*/  CS2R R10, SRZ ;  /* 0x00000000000a7805 */ /* 0x000fe4000001ff00 */
[----:B------:R-:W-:Y:S01]  /*1540*/  CS2R R12, SRZ ;  /* 0x00000000000c7805 */ /* 0x000fe2000001ff00 */
[----:B------:R-:W-:Y:S01]  /*1550*/  STL [R1+0x68], RZ ;  /* 0x000068ff01007387 */ /* 0x000fe20000100800 */
[----:B------:R-:W-:Y:S02]  /*1560*/  CS2R R14, SRZ ;  /* 0x00000000000e7805 */ /* 0x000fe4000001ff00 */
[----:B------:R-:W-:-:S02]  /*1570*/  CS2R R16, SRZ ;  /* 0x0000000000107805 */ /* 0x000fc4000001ff00 */
[----:B-1----:R-:W-:Y:S01]  /*1580*/  CS2R R18, SRZ ;  /* 0x0000000000127805 */ /* 0x002fe2000001ff00 */
[----:B------:R-:W-:Y:S01]  /*1590*/  STL [R1+0x64], RZ ;  /* 0x000064ff01007387 */ /* 0x000fe20000100800 */
[----:B------:R-:W-:Y:S02]  /*15a0*/  CS2R R20, SRZ ;  /* 0x0000000000147805 */ /* 0x000fe4000001ff00 */
[----:B------:R-:W-:Y:S02]  /*15b0*/  CS2R R22, SRZ ;  /* 0x0000000000167805 */ /* 0x000fe4000001ff00 */
[----:B------:R-:W-:Y:S01]  /*15c0*/  CS2R R152, SRZ ;  /* 0x0000000000987805 */ /* 0x000fe2000001ff00 */
[----:B------:R-:W-:Y:S01]  /*15d0*/  STL [R1+0x60], RZ ;  /* 0x000060ff01007387 */ /* 0x000fe20000100800 */
[----:B--2---:R-:W-:Y:S01]  /*15e0*/  ULEA UR14, UR11, UR14, 0x18 ;  /* 0x0000000e0b0e7291 */ /* 0x004fe2000f8ec03f */
[----:B------:R-:W-:Y:S02]  /*15f0*/  CS2R R154, SRZ ;  /* 0x00000000009a7805 */ /* 0x000fe4000001ff00 */
[----:B------:R-:W-:Y:S01]  /*1600*/  CS2R R156, SRZ ;  /* 0x00000000009c7805 */ /* 0x000fe2000001ff00 */
[----:B------:R-:W-:Y:S01]  /*1610*/  STL [R1+0x5c], RZ ;  /* 0x00005cff01007387 */ /* 0x000fe20000100800 */
[----:B------:R-:W-:-:S02]  /*1620*/  CS2R R158, SRZ ;  /* 0x00000000009e7805 */ /* 0x000fc4000001ff00 */
[----:B------:R-:W-:Y:S02]  /*1630*/  CS2R R160, SRZ ;  /* 0x0000000000a07805 */ /* 0x000fe4000001ff00 */
[----:B------:R-:W-:Y:S02]  /*1640*/  CS2R R162, SRZ ;  /* 0x0000000000a27805 */ /* 0x000fe4000001ff00 */
[----:B0-----:R-:W-:Y:S01]  /*1650*/  LOP3.LUT R0, R0, 0x80, RZ, 0xc0, !PT ;  /* 0x0000008000007812 */ /* 0x001fe200078ec0ff */
[----:B------:R-:W-:Y:S01]  /*1660*/  STL [R1+0x58], RZ ;  /* 0x000058ff01007387 */ /* 0x000fe20000100800 */
[----:B---3--:R-:W-:Y:S02]  /*1670*/  ISETP.GE.AND P1, PT, R2, 0x1, PT ;  /* 0x000000010200780c */ /* 0x008fe40003f26270 */
[----:B------:R-:W-:Y:S02]  /*1680*/  CS2R R2, SRZ ;  /* 0x0000000000027805 */ /* 0x000fe4000001ff00 */
[----:B------:R-:W-:Y:S01]  /*1690*/  SHF.R.U32.HI R0, RZ, 0x7, R0 ;  /* 0x00000007ff007819 */ /* 0x000fe20000011600 */
[----:B------:R-:W-:Y:S01]  /*16a0*/  STL [R1+0x54], RZ ;  /* 0x000054ff01007387 */ /* 0x000fe20000100800 */
[----:B------:R-:W-:-:S02]  /*16b0*/  CS2R R164, SRZ ;  /* 0x0000000000a47805 */ /* 0x000fc4000001ff00 */
[----:B------:R-:W-:Y:S02]  /*16c0*/  CS2R R166, SRZ ;  /* 0x0000000000a67805 */ /* 0x000fe4000001ff00 */
[----:B------:R-:W-:Y:S01]  /*16d0*/  CS2R R168, SRZ ;  /* 0x0000000000a87805 */ /* 0x000fe2000001ff00 */
[----:B------:R-:W-:Y:S01]  /*16e0*/  STL [R1+0x50], RZ ;  /* 0x000050ff01007387 */ /* 0x000fe20000100800 */
[----:B------:R-:W-:Y:S02]  /*16f0*/  CS2R R170, SRZ ;  /* 0x0000000000aa7805 */ /* 0x000fe4000001ff00 */
[----:B------:R-:W-:Y:S02]  /*1700*/  CS2R R172, SRZ ;  /* 0x0000000000ac7805 */ /* 0x000fe4000001ff00 */
[----:B------:R-:W-:Y:S01]  /*1710*/  CS2R R174, SRZ ;  /* 0x0000000000ae7805 */ /* 0x000fe2000001ff00 */
[----:B------:R-:W0:Y:S01]  /*1720*/  SHFL.IDX PT, R0, R0, RZ, 0x1f ;  /* 0x00001fff00007589 */ /* 0x000e2200000e0000 */
[----:B------:R-:W-:-:S02]  /*1730*/  CS2R R176, SRZ ;  /* 0x0000000000b07805 */ /* 0x000fc4000001ff00 */
[----:B------:R-:W-:Y:S02]  /*1740*/  CS2R R178, SRZ ;  /* 0x0000000000b27805 */ /* 0x000fe4000001ff00 */
[----:B------:R-:W-:Y:S01]  /*1750*/  CS2R R180, SRZ ;  /* 0x0000000000b47805 */ /* 0x000fe2000001ff00 */
[----:B------:R1:W-:Y:S01]  /*1760*/  STL [R1+0x4c], RZ ;  /* 0x00004cff01007387 */ /* 0x0003e20000100800 */
[----:B------:R-:W-:Y:S02]  /*1770*/  CS2R R182, SRZ ;  /* 0x0000000000b67805 */ /* 0x000fe4000001ff00 */
[----:B------:R-:W-:Y:S02]  /*1780*/  CS2R R184, SRZ ;  /* 0x0000000000b87805 */ /* 0x000fe4000001ff00 */
[----:B------:R-:W-:Y:S01]  /*1790*/  CS2R R186, SRZ ;  /* 0x0000000000ba7805 */ /* 0x000fe2000001ff00 */
[----:B------:R1:W-:Y:S01]  /*17a0*/  STL [R1+0x48], RZ ;  /* 0x000048ff01007387 */ /* 0x0003e20000100800 */
        /* <DEDUP_REMOVED lines=14> */
[----:B------:R-:W-:Y:S02]  /*1890*/  CS2R R210, SRZ ;  /* 0x0000000000d27805 */ /* 0x000fe4000001ff00 */
[----:B0-----:R-:W-:Y:S01]  /*18a0*/  R2UR UR9, R0 ;  /* 0x00000000000972ca */ /* 0x001fe200000e0000 */
[----:B------:R1:W-:Y:S01]  /*18b0*/  STL [R1+0x38], RZ ;  /* 0x000038ff01007387 */ /* 0x0003e20000100800 */
[----:B------:R-:W-:Y:S01]  /*18c0*/  IMAD.MOV.U32 R0, RZ, RZ, RZ ;  /* 0x000000ffff007224 */ /* 0x000fe200078e00ff */
[----:B------:R-:W-:-:S02]  /*18d0*/  CS2R R212, SRZ ;  /* 0x0000000000d47805 */ /* 0x000fc4000001ff00 */
[----:B------:R-:W-:Y:S01]  /*18e0*/  CS2R R214, SRZ ;  /* 0x0000000000d67805 */ /* 0x000fe2000001ff00 */
[----:B------:R1:W-:Y:S01]  /*18f0*/  STL [R1+0x34], RZ ;  /* 0x000034ff01007387 */ /* 0x0003e20000100800 */
[----:B------:R-:W-:Y:S02]  /*1900*/  CS2R R216, SRZ ;  /* 0x0000000000d87805 */ /* 0x000fe4000001ff00 */
[----:B------:R-:W-:Y:S02]  /*1910*/  CS2R R218, SRZ ;  /* 0x0000000000da7805 */ /* 0x000fe4000001ff00 */
[----:B------:R-:W-:Y:S01]  /*1920*/  CS2R R220, SRZ ;  /* 0x0000000000dc7805 */ /* 0x000fe2000001ff00 */
[----:B------:R1:W-:Y:S01]  /*1930*/  STL [R1+0x30], RZ ;  /* 0x000030ff01007387 */ /* 0x0003e20000100800 */
[----:B------:R-:W-:Y:S02]  /*1940*/  CS2R R222, SRZ ;  /* 0x0000000000de7805 */ /* 0x000fe4000001ff00 */
[----:B------:R-:W-:Y:S01]  /*1950*/  CS2R R224, SRZ ;  /* 0x0000000000e07805 */ /* 0x000fe2000001ff00 */
[----:B------:R-:W-:Y:S01]  /*1960*/  IMAD.MOV.U32 R226, RZ, RZ, RZ ;  /* 0x000000ffffe27224 */ /* 0x000fe200078e00ff */
[----:B------:R1:W-:Y:S01]  /*1970*/  STL [R1+0x2c], RZ ;  /* 0x00002cff01007387 */ /* 0x0003e20000100800 */
[----:B------:R-:W-:Y:S01]  /*1980*/  ULEA.HI UR10, UR9, UR9, URZ, 0x1 ;  /* 0x00000009090a7291 */ /* 0x000fe2000f8f083f */
[----:B------:R-:W-:Y:S01]  /*1990*/  IMAD.U32 R227, RZ, RZ, UR4 ;  /* 0x00000004ffe37e24 */ /* 0x000fe2000f8e00ff */
[----:B------:R-:W-:Y:S01]  /*19a0*/  CS2R R24, SRZ ;  /* 0x0000000000187805 */ /* 0x000fe2000001ff00 */
[----:B------:R1:W-:Y:S01]  /*19b0*/  STL [R1+0x28], RZ ;  /* 0x000028ff01007387 */ /* 0x0003e20000100800 */
[----:B------:R-:W-:Y:S01]  /*19c0*/  ULOP3.LUT UR10, UR10, 0x1ffffe, URZ, 0xc0, !UPT ;  /* 0x001ffffe0a0a7892 */ /* 0x000fe2000f8ec03f */
[----:B----4-:R-:W-:-:S02]  /*19d0*/  CS2R R26, SRZ ;  /* 0x00000000001a7805 */ /* 0x010fc4000001ff00 */
[----:B------:R-:W-:Y:S01]  /*19e0*/  CS2R R28, SRZ ;  /* 0x00000000001c7805 */ /* 0x000fe2000001ff00 */
[----:B------:R1:W-:Y:S01]  /*19f0*/  STL [R1+0x24], RZ ;  /* 0x000024ff01007387 */ /* 0x0003e20000100800 */
[----:B------:R-:W-:Y:S01]  /*1a00*/  UIADD3 UR10, UR9, -UR10, URZ ;  /* 0x8000000a090a7290 */ /* 0x000fe2000fffe03f */
[----:B------:R-:W-:Y:S02]  /*1a10*/  CS2R R30, SRZ ;  /* 0x00000000001e7805 */ /* 0x000fe4000001ff00 */
[----:B------:R-:W-:Y:S01]  /*1a20*/  CS2R R32, SRZ ;  /* 0x0000000000207805 */ /* 0x000fe2000001ff00 */
[----:B------:R1:W-:Y:S01]  /*1a30*/  STL [R1+0x20], RZ ;  /* 0x000020ff01007387 */ /* 0x0003e20000100800 */
[----:B------:R-:W-:Y:S01]  /*1a40*/  ULEA UR10, UR10, UR14, 0xb ;  /* 0x0000000e0a0a7291 */ /* 0x000fe2000f8e583f */
[----:B------:R-:W-:Y:S02]  /*1a50*/  CS2R R34, SRZ ;  /* 0x0000000000227805 */ /* 0x000fe4000001ff00 */
[----:B------:R-:W-:Y:S01]  /*1a60*/  CS2R R36, SRZ ;  /* 0x0000000000247805 */ /* 0x000fe2000001ff00 */
[----:B------:R1:W-:Y:S01]  /*1a70*/  STL [R1+0x1c], RZ ;  /* 0x00001cff01007387 */ /* 0x0003e20000100800 */
[----:B------:R-:W-:Y:S01]  /*1a80*/  UIADD3 UR10, UR10, 0x200, URZ ;  /* 0x000002000a0a7890 */ /* 0x000fe2000fffe03f */
[----:B------:R-:W-:-:S02]  /*1a90*/  CS2R R38, SRZ ;  /* 0x0000000000267805 */ /* 0x000fc4000001ff00 */
[----:B------:R-:W-:Y:S01]  /*1aa0*/  CS2R R40, SRZ ;  /* 0x0000000000287805 */ /* 0x000fe2000001ff00 */
[----:B------:R1:W-:Y:S01]  /*1ab0*/  STL [R1+0x18], RZ ;  /* 0x000018ff01007387 */ /* 0x0003e20000100800 */
[----:B------:R-:W-:Y:S01]  /*1ac0*/  USHF.R.U32.HI UR10, URZ, 0x4, UR10 ;  /* 0x000000043f0a7899 */ /* 0x000fe2000801160a */
[----:B------:R-:W-:Y:S02]  /*1ad0*/  CS2R R42, SRZ ;  /* 0x00000000002a7805 */ /* 0x000fe4000001ff00 */
[----:B------:R-:W-:Y:S01]  /*1ae0*/  CS2R R44, SRZ ;  /* 0x00000000002c7805 */ /* 0x000fe2000001ff00 */
[----:B------:R1:W-:Y:S01]  /*1af0*/  STL [R1+0x14], RZ ;  /* 0x000014ff01007387 */ /* 0x0003e20000100800 */
[----:B------:R-:W-:Y:S01]  /*1b00*/  ULOP3.LUT UR15, UR10, 0x3fff, URZ, 0xc0, !UPT ;  /* 0x00003fff0a0f7892 */ /* 0x000fe2000f8ec03f */
        /* <DEDUP_REMOVED lines=18> */
[----:B------:R1:W-:Y:S01]  /*1c30*/  STL [R1], RZ ;  /* 0x000000ff01007387 */ /* 0x0003e20000100800 */
[----:B------:R-:W-:-:S02]  /*1c40*/  CS2R R74, SRZ ;  /* 0x00000000004a7805 */ /* 0x000fc4000001ff00 */
[----:B------:R-:W-:Y:S02]  /*1c50*/  CS2R R76, SRZ ;  /* 0x00000000004c7805 */ /* 0x000fe4000001ff00 */
[----:B------:R-:W-:Y:S02]  /*1c60*/  CS2R R78, SRZ ;  /* 0x00000000004e7805 */ /* 0x000fe4000001ff00 */
[----:B------:R-:W-:Y:S02]  /*1c70*/  CS2R R80, SRZ ;  /* 0x0000000000507805 */ /* 0x000fe4000001ff00 */
[----:B------:R-:W-:Y:S02]  /*1c80*/  CS2R R82, SRZ ;  /* 0x0000000000527805 */ /* 0x000fe4000001ff00 */
[----:B------:R-:W-:Y:S02]  /*1c90*/  CS2R R84, SRZ ;  /* 0x0000000000547805 */ /* 0x000fe4000001ff00 */
        /* <DEDUP_REMOVED lines=32> */
[----:B------:R-:W-:Y:S01]  /*1ea0*/  CS2R R150, SRZ ;  /* 0x0000000000967805 */ /* 0x000fe2000001ff00 */
[----:B-1----:R-:W-:Y:S06]  /*1eb0*/  @!P1 BRA `(.L_x_18) ;  /* 0x0000001000549947 */ /* 0x002fec0003800000 */
[----:B------:R-:W-:-:S06]  /*1ec0*/  UISETP.NE.AND UP0, UPT, UR22, 0x3, UPT ;  /* 0x000000031600788c */ /* 0x000fcc000bf05270 */
[----:B------:R-:W-:-:S13]  /*1ed0*/  PLOP3.LUT P2, PT, PT, PT, UP0, 0x80, 0x0 ;  /* 0x000000000000781c */ /* 0x000fda0003f4f008 */
[----:B------:R-:W-:Y:S05]  /*1ee0*/  @!P2 BRA `(.L_x_19) ;  /* 0x000000000004a947 */ /* 0x000fea0003800000 */
[----:B------:R-:W-:Y:S01]  /*1ef0*/  BPT.TRAP 0x1 ;  /* 0x000000040000795c */ /* 0x000fe20000300000 */
.L_x_19:
[----:B------:R-:W-:Y:S01]  /*1f00*/  ULEA UR6, UR5, UR14, 0x3 ;  /* 0x0000000e05067291 */ /* 0x000fe2000f8e183f */
[----:B------:R-:W-:-:S05]  /*1f10*/  IMAD.U32 R0, RZ, RZ, UR4 ;  /* 0x00000004ff007e24 */ /* 0x000fca000f8e00ff */
[----:B------:R-:W-:-:S04]  /*1f20*/  SHF.L.U32 R0, R0, 0x1f, RZ ;  /* 0x0000001f00007819 */ /* 0x000fc800000006ff */
[----:B------:R0:W1:Y:S01]  /*1f30*/  SYNCS.PHASECHK.TRANS64.TRYWAIT P1, [UR6], R0 ;  /* 0x00000000ff0075a7 */ /* 0x0000620008020146 */
[----:B------:R-:W-:Y:S05]  /*1f40*/  @!P2 BRA `(.L_x_20) ;  /* 0x000000000004a947 */ /* 0x000fea0003800000 */
[----:B------:R-:W-:Y:S01]  /*1f50*/  BPT.TRAP 0x1 ;  /* 0x000000040000795c */ /* 0x000fe20000300000 */
.L_x_20:
[----:B-1----:R-:W-:Y:S05]  /*1f60*/  @P1 BRA `(.L_x_21) ;  /* 0x0000000000081947 */ /* 0x002fea0003800000 */
[----:B------:R-:W1:Y:S02]  /*1f70*/  SYNCS.PHASECHK.TRANS64.TRYWAIT P1, [UR6], R0 ;  /* 0x00000000ff0075a7 */ /* 0x000e640008020146 */
[----:B-1----:R-:W-:Y:S05]  /*1f80*/  @!P1 BRA `(.L_x_22) ;  /* 0x000000e800d09947 */ /* 0x002fea0003800000 */
.L_x_21:
[----:B------:R2:W-:Y:S01]  /*1f90*/  STL [R1+0x74], RZ ;  /* 0x000074ff01007387 */ /* 0x0005e20000100800 */
[----:B------:R-:W-:Y:S01]  /*1fa0*/  UIADD3 UR6, UR14, 0x12200, URZ ;  /* 0x000122000e067890 */ /* 0x000fe2000fffe03f */
[----:B------:R-:W-:Y:S01]  /*1fb0*/  WARPGROUP.ARRIVE ;  /* 0x00000000000079c5 */ /* 0x000fe20000000000 */
[----:B------:R-:W-:Y:S01]  /*1fc0*/  ULDC UR7, c[0x0][0x50c] ;  /* 0x0001430000077ab9 */ /* 0x000fe20000000800 */
[----:B------:R2:W-:Y:S01]  /*1fd0*/  STL [R1+0x70], RZ ;  /* 0x000070ff01007387 */ /* 0x0005e20000100800 */
[----:B------:R-:W-:Y:S01]  /*1fe0*/  UISETP.NE.AND UP0, UPT, UR7, 0x1, UPT ;  /* 0x000000010700788c */ /* 0x000fe2000bf05270 */
[----:B01----:R-:W-:Y:S01]  /*1ff0*/  IMAD.MOV.U32 R0, RZ, RZ, RZ ;  /* 0x000000ffff007224 */ /* 0x003fe200078e00ff */
[----:B------:R-:W-:Y:S01]  /*2000*/  USHF.R.U32.HI UR6, URZ, 0x4, UR6 ;  /* 0x000000043f067899 */ /* 0x000fe20008011606 */
[----:B------:R2:W-:Y:S01]  /*2010*/  STL [R1+0x6c], RZ ;  /* 0x00006cff01007387 */ /* 0x0005e20000100800 */
[----:B------:R-:W-:Y:S01]  /*2020*/  USEL UR7, URZ, 0x1, UP0 ;  /* 0x000000013f077887 */ /* 0x000fe20008000000 */
[----:B------:R-:W-:Y:S01]  /*2030*/  CS2R R2, SRZ ;  /* 0x0000000000027805 */ /* 0x000fe2000001ff00 */
[----:B------:R-:W-:Y:S01]  /*2040*/  ULOP3.LUT UR6, UR6, 0x3fff, URZ, 0xc0, !UPT ;  /* 0x00003fff06067892 */ /* 0x000fe2000f8ec03f */
[----:B------:R2:W-:Y:S01]  /*2050*/  STL [R1+0x68], RZ ;  /* 0x000068ff01007387 */ /* 0x0005e20000100800 */
[----:B------:R-:W-:Y:S01]  /*2060*/  ULOP3.LUT UR8, UR15, 0x10000, URZ, 0xfc, !UPT ;  /* 0x000100000f087892 */ /* 0x000fe2000f8efc3f */
[----:B------:R-:W-:Y:S01]  /*2070*/  CS2R R4, SRZ ;  /* 0x0000000000047805 */ /* 0x000fe2000001ff00 */
[----:B------:R-:W-:Y:S01]  /*2080*/  ULOP3.LUT UR6, UR6, 0x10000, URZ, 0xfc, !UPT ;  /* 0x0001000006067892 */ /* 0x000fe2000f8efc3f */
[----:B------:R2:W-:Y:S01]  /*2090*/  STL [R1+0x64], RZ ;  /* 0x000064ff01007387 */ /* 0x0005e20000100800 */
[----:B------:R-:W-:Y:S01]  /*20a0*/  ISETP.NE.AND P1, PT, RZ, UR7, PT ;  /* 0x00000007ff007c0c */ /* 0x000fe2000bf25270 */
[----:B------:R-:W-:Y:S01]  /*20b0*/  ULEA UR8, UR5, UR8, 0x8 ;  /* 0x0000000805087291 */ /* 0x000fe2000f8e403f */
[----:B------:R-:W-:Y:S01]  /*20c0*/  CS2R R6, SRZ ;  /* 0x0000000000067805 */ /* 0x000fe2000001ff00 */
[----:B------:R2:W-:Y:S01]  /*20d0*/  STL [R1+0x60], RZ ;  /* 0x000060ff01007387 */ /* 0x0005e20000100800 */
[----:B------:R-:W-:Y:S01]  /*20e0*/  ULEA UR10, UR5, UR6, 0x9 ;  /* 0x00000006050a7291 */ /* 0x000fe2000f8e483f */
[----:B------:R-:W-:Y:S01]  /*20f0*/  CS2R R8, SRZ ;  /* 0x0000000000087805 */ /* 0x000fe2000001ff00 */
[----:B------:R-:W-:Y:S01]  /*2100*/  UMOV UR9, 0xc0000010 ;  /* 0xc000001000097882 */ /* 0x000fe20000000000 */
[----:B------:R2:W-:Y:S01]  /*2110*/  STL [R1+0x5c], RZ ;  /* 0x00005cff01007387 */ /* 0x0005e20000100800 */
[----:B------:R-:W-:Y:S01]  /*2120*/  UMOV UR11, 0xc0000010 ;  /* 0xc0000010000b7882 */ /* 0x000fe20000000000 */
[----:B------:R-:W-:Y:S01]  /*2130*/  UMOV UR6, 0x1 ;  /* 0x0000000100067882 */ /* 0x000fe20000000000 */
[----:B------:R-:W-:Y:S01]  /*2140*/  CS2R R10, SRZ ;  /* 0x00000000000a7805 */ /* 0x000fe2000001ff00 */
[----:B------:R2:W-:Y:S01]  /*2150*/  STL [R1+0x58], RZ ;  /* 0x000058ff01007387 */ /* 0x0005e20000100800 */
[----:B------:R-:W-:Y:S01]  /*2160*/  CS2R R12, SRZ ;  /* 0x00000000000c7805 */ /* 0x000fe2000001ff00 */
[----:B------:R-:W-:Y:S01]  /*2170*/  QGMMA.64x256x32.F32.E4M3.E4M3 R24, gdesc[UR8], RZ, !UPT, gsb0 ;  /* 0x03e00000081879f3 */ /* 0x000fe2000c0008ff */
        /* <DEDUP_REMOVED lines=55> */
[----:B------:R-:W-:Y:S01]  /*24f0*/  CS2R R224, SRZ ;  /* 0x0000000000e07805 */ /* 0x000fe2000001ff00 */
[----:B------:R-:W-:Y:S01]  /*2500*/  IMAD.MOV.U32 R226, RZ, RZ, RZ ;  /* 0x000000ffffe27224 */ /* 0x000fe200078e00ff */
[----:B------:R2:W-:Y:S04]  /*2510*/  STL [R1+0x1c], RZ ;  /* 0x00001cff01007387 */ /* 0x0005e80000100800 */
[----:B------:R2:W-:Y:S04]  /*2520*/  STL [R1+0x18], RZ ;  /* 0x000018ff01007387 */ /* 0x0005e80000100800 */
[----:B------:R2:W-:Y:S04]  /*2530*/  STL [R1+0x14], RZ ;  /* 0x000014ff01007387 */ /* 0x0005e80000100800 */
[----:B------:R2:W-:Y:S04]  /*2540*/  STL [R1+0x10], RZ ;  /* 0x000010ff01007387 */ /* 0x0005e80000100800 */
[----:B------:R2:W-:Y:S04]  /*2550*/  STL [R1+0xc], RZ ;  /* 0x00000cff01007387 */ /* 0x0005e80000100800 */
[----:B------:R2:W-:Y:S04]  /*2560*/  STL [R1+0x8], RZ ;  /* 0x000008ff01007387 */ /* 0x0005e80000100800 */
[----:B------:R2:W-:Y:S04]  /*2570*/  STL [R1+0x4], RZ ;  /* 0x000004ff01007387 */ /* 0x0005e80000100800 */
[----:B------:R2:W-:Y:S01]  /*2580*/  STL [R1], RZ ;  /* 0x000000ff01007387 */ /* 0x0005e20000100800 */
[----:B------:R-:W-:Y:S05]  /*2590*/  @!P1 BRA `(.L_x_23) ;  /* 0x0000000800809947 */ /* 0x000fea0003800000 */
[----:B------:R-:W-:Y:S02]  /*25a0*/  WARPGROUP.DEPBAR.LE gsb0, 0x0 ;  /* 0x00008000000079c5 */ /* 0x000fe40000010000 */
[----:B------:R-:W-:-:S01]  /*25b0*/  FADD R227, RZ, R122 ;  /* 0x0000007affe37221 */ /* 0x000fc20000000000 */
[----:B------:R-:W-:Y:S01]  /*25c0*/  FADD R226, RZ, R24 ;  /* 0x00000018ffe27221 */ /* 0x000fe20000000000 */
[----:B------:R-:W-:-:S01]  /*25d0*/  FADD R225, RZ, R25 ;  /* 0x00000019ffe17221 */ /* 0x000fc20000000000 */
[----:B------:R-:W-:Y:S01]  /*25e0*/  FADD R224, RZ, R26 ;  /* 0x0000001affe07221 */ /* 0x000fe20000000000 */
[----:B------:R-:W-:-:S01]  /*25f0*/  FADD R223, RZ, R27 ;  /* 0x0000001bffdf7221 */ /* 0x000fc20000000000 */
[----:B------:R0:W-:Y:S01]  /*2600*/  STL [R1], R227 ;  /* 0x000000e301007387 */ /* 0x0001e20000100800 */
[----:B------:R-:W-:-:S01]  /*2610*/  FADD R222, RZ, R28 ;  /* 0x0000001cffde7221 */ /* 0x000fc20000000000 */
[----:B------:R-:W-:Y:S01]  /*2620*/  FADD R221, RZ, R29 ;  /* 0x0000001dffdd7221 */ /* 0x000fe20000000000 */
[----:B------:R-:W-:-:S01]  /*2630*/  FADD R220, RZ, R30 ;  /* 0x0000001effdc7221 */ /* 0x000fc20000000000 */
[----:B------:R-:W-:Y:S01]  /*2640*/  FADD R219, RZ, R31 ;  /* 0x0000001fffdb7221 */ /* 0x000fe20000000000 */
[----:B------:R-:W-:-:S01]  /*2650*/  FADD R218, RZ, R32 ;  /* 0x00000020ffda7221 */ /* 0x000fc20000000000 */
[----:B------:R-:W-:Y:S01]  /*2660*/  FADD R217, RZ, R33 ;  /* 0x00000021ffd97221 */ /* 0x000fe20000000000 */
[----:B------:R-:W-:-:S01]  /*2670*/  FADD R216, RZ, R34 ;  /* 0x00000022ffd87221 */ /* 0x000fc20000000000 */
[----:B------:R-:W-:Y:S01]  /*2680*/  FADD R215, RZ, R35 ;  /* 0x00000023ffd77221 */ /* 0x000fe20000000000 */
[----:B------:R-:W-:-:S01]  /*2690*/  FADD R214, RZ, R36 ;  /* 0x00000024ffd67221 */ /* 0x000fc20000000000 */
[----:B0-----:R-:W-:Y:S01]  /*26a0*/  FADD R227, RZ, R123 ;  /* 0x0000007bffe37221 */ /* 0x001fe20000000000 */
[----:B------:R-:W-:-:S01]  /*26b0*/  FADD R213, RZ, R37 ;  /* 0x00000025ffd57221 */ /* 0x000fc20000000000 */
[----:B------:R-:W-:Y:S01]  /*26c0*/  FADD R212, RZ, R38 ;  /* 0x00000026ffd47221 */ /* 0x000fe20000000000 */
[----:B------:R-:W-:-:S01]  /*26d0*/  FADD R211, RZ, R39 ;  /* 0x00000027ffd37221 */ /* 0x000fc20000000000 */
[----:B------:R-:W-:Y:S01]  /*26e0*/  FADD R210, RZ, R40 ;  /* 0x00000028ffd27221 */ /* 0x000fe20000000000 */
[----:B------:R0:W-:Y:S01]  /*26f0*/  STL [R1+0x4], R227 ;  /* 0x000004e301007387 */ /* 0x0001e20000100800 */
        /* <DEDUP_REMOVED lines=93> */
[----:B------:R-:W-:Y:S01]  /*2cd0*/  UMOV UR6, URZ ;  /* 0x0000003f00067c82 */ /* 0x000fe20008000000 */
[----:B0-----:R-:W-:-:S05]  /*2ce0*/  FADD R227, RZ, R130 ;  /* 0x00000082ffe37221 */ /* 0x001fca0000000000 */
[----:B------:R0:W-:Y:S02]  /*2cf0*/  STL [R1+0x20], R227 ;  /* 0x000020e301007387 */ /* 0x0001e40000100800 */
        /* <DEDUP_REMOVED lines=42> */
.L_x_23:
[----:B------:R-:W-:-:S04]  /*2fa0*/  UIADD3 UR16, UR5, 0x1, URZ ;  /* 0x0000000105107890 */ /* 0x000fc8000fffe03f */
[----:B------:R-:W-:-:S04]  /*2fb0*/  UISETP.NE.AND UP0, UPT, UR16, 0x12, UPT ;  /* 0x000000121000788c */ /* 0x000fc8000bf05270 */
[----:B------:R-:W-:Y:S02]  /*2fc0*/  USEL UR8, URZ, 0x1, UP0 ;  /* 0x000000013f087887 */ /* 0x000fe40008000000 */
[----:B------:R-:W-:Y:S02]  /*2fd0*/  USEL UR16, UR16, URZ, UP0 ;  /* 0x0000003f10107287 */ /* 0x000fe40008000000 */
[----:B------:R-:W-:-:S06]  /*2fe0*/  ULOP3.LUT UR8, UR4, UR8, URZ, 0x3c, !UPT ;  /* 0x0000000804087292 */ /* 0x000fcc000f8e3c3f */
[----:B0-----:R-:W-:Y:S01]  /*2ff0*/  IMAD.U32 R227, RZ, RZ, UR8 ;  /* 0x00000008ffe37e24 */ /* 0x001fe2000f8e00ff */
[----:B------:R-:W-:-:S06]  /*3000*/  UMOV UR8, 0x1 ;  /* 0x0000000100087882 */ /* 0x000fcc0000000000 */
.L_x_18:
[----:B------:R-:W-:-:S04]  /*3010*/  UISETP.LT.AND UP0, UPT, UR12, 0x1, UPT ;  /* 0x000000010c00788c */ /* 0x000fc8000bf01270 */
[----:B------:R-:W-:-:S04]  /*3020*/  USEL UR9, UR12, 0x1, UP0 ;  /* 0x000000010c097887 */ /* 0x000fc80008000000 */
[----:B------:R-:W-:-:S04]  /*3030*/  UIADD3 UR9, UR12, -UR9, URZ ;  /* 0x800000090c097290 */ /* 0x000fc8000fffe03f */
[----:B------:R-:W-:-:S06]  /*3040*/  UISETP.GE.AND UP0, UPT, UR9, 0x1, UPT ;  /* 0x000000010900788c */ /* 0x000fcc000bf06270 */
[----:B------:R-:W-:-:S13]  /*3050*/  PLOP3.LUT P1, PT, PT, PT, UP0, 0x80, 0x0 ;  /* 0x000000000000781c */ /* 0x000fda0003f2f008 */
[----:B------:R-:W-:Y:S05]  /*3060*/  @!P1 BRA `(.L_x_24) ;  /* 0x0000001000809947 */ /* 0x000fea0003800000 */
[----:B------:R-:W-:Y:S01]  /*3070*/  IMAD.U32 R228, RZ, RZ, UR9 ;  /* 0x00000009ffe47e24 */ /* 0x000fe2000f8e00ff */
[----:B------:R-:W-:Y:S01]  /*3080*/  UMOV UR17, UR5 ;  /* 0x0000000500117c82 */ /* 0x000fe20008000000 */
[----:B------:R-:W-:-:S05]  /*3090*/  ULDC UR24, c[0x0][0x50c] ;  /* 0x0001430000187ab9 */ /* 0x000fca0000000800 */
.L_x_32:
[----:B------:R-:W-:-:S06]  /*30a0*/  UISETP.NE.AND UP0, UPT, UR22, 0x3, UPT ;  /* 0x000000031600788c */ /* 0x000fcc000bf05270 */
[----:B------:R-:W-:-:S13]  /*30b0*/  PLOP3.LUT P2, PT, PT, PT, UP0, 0x80, 0x0 ;  /* 0x000000000000781c */ /* 0x000fda0003f4f008 */
[----:B01---5:R-:W-:Y:S05]  /*30c0*/  @!P2 BRA `(.L_x_25) ;  /* 0x000000000004a947 */ /* 0x023fea0003800000 */
[----:B------:R-:W-:Y:S01]  /*30d0*/  BPT.TRAP 0x1 ;  /* 0x000000040000795c */ /* 0x000fe20000300000 */
.L_x_25:
[----:B------:R-:W0:Y:S01]  /*30e0*/  S2UR UR9, SR_CgaCtaId ;  /* 0x00000000000979c3 */ /* 0x000e220000008800 */
[----:B------:R-:W-:Y:S01]  /*30f0*/  UMOV UR14, 0x400 ;  /* 0x00000400000e7882 */ /* 0x000fe20000000000 */
[----:B------:R-:W-:Y:S01]  /*3100*/  SHF.L.U32 R229, R227, 0x1f, RZ ;  /* 0x0000001fe3e57819 */ /* 0x000fe200000006ff */
[----:B0-----:R-:W-:-:S04]  /*3110*/  ULEA UR14, UR9, UR14, 0x18 ;  /* 0x0000000e090e7291 */ /* 0x001fc8000f8ec03f */
[----:B------:R-:W-:-:S09]  /*3120*/  ULEA UR9, UR16, UR14, 0x3 ;  /* 0x0000000e10097291 */ /* 0x000fd2000f8e183f */
[----:B------:R0:W1:Y:S01]  /*3130*/  SYNCS.PHASECHK.TRANS64.TRYWAIT P1, [UR9], R229 ;  /* 0x000000e5ff0075a7 */ /* 0x0000620008020149 */
[----:B------:R-:W-:Y:S05]  /*3140*/  @!P2 BRA `(.L_x_26) ;  /* 0x000000000004a947 */ /* 0x000fea0003800000 */
[----:B------:R-:W-:Y:S01]  /*3150*/  BPT.TRAP 0x1 ;  /* 0x000000040000795c */ /* 0x000fe20000300000 */
.L_x_26:
[----:B-1----:R-:W-:Y:S05]  /*3160*/  @P1 BRA `(.L_x_27) ;  /* 0x0000000000081947 */ /* 0x002fea0003800000 */
[----:B------:R-:W1:Y:S02]  /*3170*/  SYNCS.PHASECHK.TRANS64.TRYWAIT P1, [UR9], R229 ;  /* 0x000000e5ff0075a7 */ /* 0x000e640008020149 */
[----:B-1----:R-:W-:Y:S05]  /*3180*/  @!P1 BRA `(.L_x_28) ;  /* 0x000000d800689947 */ /* 0x002fea0003800000 */
.L_x_27:
[----:B------:R-:W-:Y:S01]  /*3190*/  UIADD3 UR9, UR14, 0x12200, URZ ;  /* 0x000122000e097890 */ /* 0x000fe2000fffe03f */
[----:B------:R-:W-:Y:S01]  /*31a0*/  WARPGROUP.ARRIVE ;  /* 0x00000000000079c5 */ /* 0x000fe20000000000 */
[----:B------:R-:W-:Y:S02]  /*31b0*/  UISETP.NE.AND UP0, UPT, UR7, URZ, UPT ;  /* 0x0000003f0700728c */ /* 0x000fe4000bf05270 */
[----:B------:R-:W-:Y:S02]  /*31c0*/  USHF.R.U32.HI UR9, URZ, 0x4, UR9 ;  /* 0x000000043f097899 */ /* 0x000fe40008011609 */
[----:B------:R-:W-:Y:S02]  /*31d0*/  USEL UR8, UR8, URZ, !UP0 ;  /* 0x0000003f08087287 */ /* 0x000fe4000c000000 */
[----:B------:R-:W-:Y:S02]  /*31e0*/  ULOP3.LUT UR9, UR9, 0x3fff, URZ, 0xc0, !UPT ;  /* 0x00003fff09097892 */ /* 0x000fe4000f8ec03f */
[----:B------:R-:W-:-:S02]  /*31f0*/  ULOP3.LUT UR7, UR15, 0x10000, URZ, 0xfc, !UPT ;  /* 0x000100000f077892 */ /* 0x000fc4000f8efc3f */
[----:B------:R-:W-:Y:S02]  /*3200*/  ULOP3.LUT UR9, UR9, 0x10000, URZ, 0xfc, !UPT ;  /* 0x0001000009097892 */ /* 0x000fe4000f8efc3f */
[----:B------:R-:W-:Y:S02]  /*3210*/  UISETP.NE.U32.AND UP0, UPT, UR8, URZ, UPT ;  /* 0x0000003f0800728c */ /* 0x000fe4000bf05070 */
[----:B------:R-:W-:Y:S02]  /*3220*/  ULEA UR8, UR16, UR7, 0x8 ;  /* 0x0000000710087291 */ /* 0x000fe4000f8e403f */
[----:B------:R-:W-:Y:S01]  /*3230*/  ULEA UR10, UR16, UR9, 0x9 ;  /* 0x00000009100a7291 */ /* 0x000fe2000f8e483f */
[----:B------:R-:W-:Y:S02]  /*3240*/  UMOV UR11, 0xc0000010 ;  /* 0xc0000010000b7882 */ /* 0x000fe40000000000 */
[----:B------:R-:W-:Y:S01]  /*3250*/  UMOV UR9, 0xc0000010 ;  /* 0xc000001000097882 */ /* 0x000fe20000000000 */
[----:B------:R-:W-:-:S05]  /*3260*/  UIADD3 UR6, UR6, 0x1, URZ ;  /* 0x0000000106067890 */ /* 0x000fca000fffe03f */
[----:B------:R-:W-:Y:S01]  /*3270*/  QGMMA.64x256x32.F32.E4M3.E4M3 R24, gdesc[UR8], R24, UP0, gsb0 ;  /* 0x03e00000081879f3 */ /* 0x000fe2000b800818 */
[----:B------:R-:W-:-:S04]  /*3280*/  UISETP.NE.AND UP0, UPT, UR6, UR24, UPT ;  /* 0x000000180600728c */ /* 0x000fc8000bf05270 */
[----:B------:R-:W-:-:S06]  /*3290*/  USEL UR7, URZ, 0x1, UP0 ;  /* 0x000000013f077887 */ /* 0x000fcc0008000000 */
[----:B------:R-:W-:Y:S01]  /*32a0*/  ISETP.NE.AND P1, PT, RZ, UR7, PT ;  /* 0x00000007ff007c0c */ /* 0x000fe2000bf25270 */
[----:B------:R-:W-:-:S12]  /*32b0*/  WARPGROUP.DEPBAR.LE gsb0, 0x1 ;  /* 0x00008000000079c5 */ /* 0x000fd80000010100 */
[----:B------:R-:W-:Y:S05]  /*32c0*/  @!P1 BRA `(.L_x_29) ;  /* 0x0000000c00809947 */ /* 0x000fea0003800000 */
[----:B------:R-:W-:Y:S02]  /*32d0*/  WARPGROUP.DEPBAR.LE gsb0, 0x0 ;  /* 0x00008000000079c5 */ /* 0x000fe40000010000 */
[----:B------:R-:W-:-:S01]  /*32e0*/  FADD R226, R24, R226 ;  /* 0x000000e218e27221 */ /* 0x000fc20000000000 */
[----:B------:R-:W-:Y:S01]  /*32f0*/  FADD R225, R25, R225 ;  /* 0x000000e119e17221 */ /* 0x000fe20000000000 */
[----:B------:R1:W-:Y:S01]  /*3300*/  STL [R1+0x8c], R227 ;  /* 0x00008ce301007387 */ /* 0x0003e20000100800 */
[----:B------:R-:W-:-:S01]  /*3310*/  FADD R224, R26, R224 ;  /* 0x000000e01ae07221 */ /* 0x000fc20000000000 */
[----:B------:R-:W-:Y:S01]  /*3320*/  FADD R223, R27, R223 ;  /* 0x000000df1bdf7221 */ /* 0x000fe20000000000 */
[----:B------:R-:W-:-:S01]  /*3330*/  FADD R222, R28, R222 ;  /* 0x000000de1cde7221 */ /* 0x000fc20000000000 */
[----:B------:R-:W-:Y:S01]  /*3340*/  FADD R221, R29, R221 ;  /* 0x000000dd1ddd7221 */ /* 0x000fe20000000000 */
[----:B-1----:R-:W3:Y:S04]  /*3350*/  LDL.LU R227, [R1+0x30] ;  /* 0x0000300001e37983 */ /* 0x002ee80000300800 */
[----:B------:R1:W-:Y:S01]  /*3360*/  STL [R1+0x90], R226 ;  /* 0x000090e201007387 */ /* 0x0003e20000100800 */
[----:B------:R-:W-:-:S01]  /*3370*/  FADD R220, R30, R220 ;  /* 0x000000dc1edc7221 */ /* 0x000fc20000000000 */
[----:B------:R-:W-:-:S02]  /*3380*/  FADD R219, R31, R219 ;  /* 0x000000db1fdb7221 */ /* 0x000fc40000000000 */
[----:B-1----:R-:W4:Y:S04]  /*3390*/  LDL.LU R226, [R1+0x2c] ;  /* 0x00002c0001e27983 */ /* 0x002f280000300800 */
[----:B------:R1:W-:Y:S01]  /*33a0*/  STL [R1+0x94], R225 ;  /* 0x000094e101007387 */ /* 0x0003e20000100800 */
[----:B------:R-:W-:-:S03]  /*33b0*/  FADD R218, R32, R218 ;  /* 0x000000da20da7221 */ /* 0x000fc60000000000 */
[----:B-1----:R-:W2:Y:S04]  /*33c0*/  LDL.LU R225, [R1+0x28] ;  /* 0x0000280001e17983 */ /* 0x002ea80000300800 */
        /* <DEDUP_REMOVED lines=9> */
[----:B------:R1:W-:Y:S04]  /*3460*/  STL [R1+0xa4], R221 ;  /* 0x0000a4dd01007387 */ /* 0x0003e80000100800 */
        /* <DEDUP_REMOVED lines=12> */
[----:B-1----:R-:W2:Y:S01]  /*3530*/  LDL.LU R215, [R1] ;  /* 0x0000000001d77983 */ /* 0x002ea20000300800 */
[----:B------:R-:W-:-:S01]  /*3540*/  FADD R214, R36, R214 ;  /* 0x000000d624d67221 */ /* 0x000fc20000000000 */
[----:B------:R-:W-:Y:S01]  /*3550*/  FADD R213, R37, R213 ;  /* 0x000000d525d57221 */ /* 0x000fe20000000000 */
[----:B------:R-:W-:-:S01]  /*3560*/  FADD R212, R38, R212 ;  /* 0x000000d426d47221 */ /* 0x000fc20000000000 */
[----:B------:R-:W-:Y:S01]  /*3570*/  FADD R211, R39, R211 ;  /* 0x000000d327d37221 */ /* 0x000fe20000000000 */
[----:B------:R-:W-:-:S01]  /*3580*/  FADD R210, R40, R210 ;  /* 0x000000d228d27221 */ /* 0x000fc20000000000 */
[----:B------:R-:W-:Y:S01]  /*3590*/  STL [R1+0xc0], R214 ;  /* 0x0000c0d601007387 */ /* 0x000fe20000100800 */
        /* <DEDUP_REMOVED lines=11> */
[----:B------:R1:W-:Y:S01]  /*3650*/  STL [R1+0xcc], R211 ;  /* 0x0000ccd301007387 */ /* 0x0003e20000100800 */
[----:B------:R-:W-:-:S01]  /*3660*/  FADD R200, R50, R200 ;  /* 0x000000c832c87221 */ /* 0x000fc20000000000 */
[----:B------:R-:W-:Y:S01]  /*3670*/  FADD R199, R51, R199 ;  /* 0x000000c733c77221 */ /* 0x000fe20000000000 */
        /* <DEDUP_REMOVED lines=69> */
[----:B-----5:R-:W-:Y:S01]  /*3ad0*/  FADD R0, R121, R0 ;  /* 0x0000000079007221 */ /* 0x020fe20000000000 */
[----:B---3--:R-:W-:-:S01]  /*3ae0*/  FADD R227, R134, R227 ;  /* 0x000000e386e37221 */ /* 0x008fc20000000000 */
[----:B----4-:R-:W-:Y:S01]  /*3af0*/  FADD R226, R133, R226 ;  /* 0x000000e285e27221 */ /* 0x010fe20000000000 */
[----:B--2---:R-:W-:-:S01]  /*3b00*/  FADD R225, R132, R225 ;  /* 0x000000e184e17221 */ /* 0x004fc20000000000 */
        /* <DEDUP_REMOVED lines=9> */
[----:B------:R-:W-:-:S05]  /*3ba0*/  FADD R215, R122, R215 ;  /* 0x000000d77ad77221 */ /* 0x000fca0000000000 */
[----:B------:R2:W-:Y:S04]  /*3bb0*/  STL [R1], R215 ;  /* 0x000000d701007387 */ /* 0x0005e80000100800 */
[----:B------:R3:W-:Y:S04]  /*3bc0*/  STL [R1+0x4], R216 ;  /* 0x000004d801007387 */ /* 0x0007e80000100800 */
        /* <DEDUP_REMOVED lines=8> */
[----:B-1----:R-:W4:Y:S04]  /*3c50*/  LDL.LU R211, [R1+0x34] ;  /* 0x0000340001d37983 */ /* 0x002f280000300800 */
[----:B------:R1:W-:Y:S04]  /*3c60*/  STL [R1+0x28], R225 ;  /* 0x000028e101007387 */ /* 0x0003e80000100800 */
[----:B------:R-:W4:Y:S04]  /*3c70*/  LDL.LU R212, [R1+0x38] ;  /* 0x0000380001d47983 */ /* 0x000f280000300800 */
[----:B------:R1:W-:Y:S04]  /*3c80*/  STL [R1+0x2c], R226 ;  /* 0x00002ce201007387 */ /* 0x0003e80000100800 */
[----:B------:R-:W4:Y:S04]  /*3c90*/  LDL.LU R213, [R1+0x3c] ;  /* 0x00003c0001d57983 */ /* 0x000f280000300800 */
[----:B------:R1:W-:Y:S04]  /*3ca0*/  STL [R1+0x30], R227 ;  /* 0x000030e301007387 */ /* 0x0003e80000100800 */
[----:B------:R-:W4:Y:S04]  /*3cb0*/  LDL.LU R214, [R1+0x40] ;  /* 0x0000400001d67983 */ /* 0x000f280000300800 */
[----:B--2---:R-:W2:Y:S04]  /*3cc0*/  LDL.LU R215, [R1+0x44] ;  /* 0x0000440001d77983 */ /* 0x004ea80000300800 */
[----:B---3--:R-:W3:Y:S04]  /*3cd0*/  LDL.LU R216, [R1+0x48] ;  /* 0x0000480001d87983 */ /* 0x008ee80000300800 */
[----:B----4-:R-:W4:Y:S04]  /*3ce0*/  LDL.LU R217, [R1+0x4c] ;  /* 0x00004c0001d97983 */ /* 0x010f280000300800 */
[----:B0-----:R-:W4:Y:S04]  /*3cf0*/  LDL.LU R218, [R1+0x50] ;  /* 0x0000500001da7983 */ /* 0x001f280000300800 */
[----:B------:R-:W4:Y:S04]  /*3d00*/  LDL.LU R219, [R1+0x54] ;  /* 0x0000540001db7983 */ /* 0x000f280000300800 */
[----:B------:R-:W4:Y:S04]  /*3d10*/  LDL.LU R220, [R1+0x58] ;  /* 0x0000580001dc7983 */ /* 0x000f280000300800 */
[----:B------:R-:W4:Y:S04]  /*3d20*/  LDL.LU R221, [R1+0x5c] ;  /* 0x00005c0001dd7983 */ /* 0x000f280000300800 */
[----:B------:R-:W4:Y:S04]  /*3d30*/  LDL.LU R222, [R1+0x60] ;  /* 0x0000600001de7983 */ /* 0x000f280000300800 */
[----:B------:R-:W4:Y:S04]  /*3d40*/  LDL.LU R223, [R1+0x64] ;  /* 0x0000640001df7983 */ /* 0x000f280000300800 */
[----:B------:R-:W4:Y:S04]  /*3d50*/  LDL.LU R224, [R1+0x68] ;  /* 0x0000680001e07983 */ /* 0x000f280000300800 */
[----:B-1----:R-:W4:Y:S04]  /*3d60*/  LDL.LU R225, [R1+0x6c] ;  /* 0x00006c0001e17983 */ /* 0x002f280000300800 */
[----:B------:R-:W4:Y:S04]  /*3d70*/  LDL.LU R226, [R1+0x70] ;  /* 0x0000700001e27983 */ /* 0x000f280000300800 */
[----:B------:R-:W4:Y:S01]  /*3d80*/  LDL.LU R227, [R1+0x74] ;  /* 0x0000740001e37983 */ /* 0x000f220000300800 */
[----:B------:R-:W-:-:S05]  /*3d90*/  FADD R211, R135, R211 ;  /* 0x000000d387d37221 */ /* 0x000fca0000000000 */
[----:B------:R0:W-:Y:S01]  /*3da0*/  STL [R1+0x34], R211 ;  /* 0x000034d301007387 */ /* 0x0001e20000100800 */
[----:B------:R-:W-:-:S03]  /*3db0*/  FADD R212, R136, R212 ;  /* 0x000000d488d47221 */ /* 0x000fc60000000000 */
[----:B0-----:R1:W5:Y:S01]  /*3dc0*/  LDL.LU R211, [R1+0xcc] ;  /* 0x0000cc0001d37983 */ /* 0x0013620000300800 */
[----:B------:R-:W-:-:S03]  /*3dd0*/  FADD R213, R137, R213 ;  /* 0x000000d589d57221 */ /* 0x000fc60000000000 */
[----:B------:R0:W-:Y:S01]  /*3de0*/  STL [R1+0x38], R212 ;  /* 0x000038d401007387 */ /* 0x0001e20000100800 */
[----:B------:R-:W-:-:S01]  /*3df0*/  FADD R214, R138, R214 ;  /* 0x000000d68ad67221 */ /* 0x000fc20000000000 */
[----:B--2---:R-:W-:Y:S02]  /*3e00*/  FADD R215, R139, R215 ;  /* 0x000000d78bd77221 */ /* 0x004fe40000000000 */
[----:B0-----:R1:W5:Y:S01]  /*3e10*/  LDL.LU R212, [R1+0xc8] ;  /* 0x0000c80001d47983 */ /* 0x0013620000300800 */
[----:B---3--:R-:W-:-:S03]  /*3e20*/  FADD R216, R140, R216 ;  /* 0x000000d88cd87221 */ /* 0x008fc60000000000 */
[----:B------:R0:W-:Y:S01]  /*3e30*/  STL [R1+0x3c], R213 ;  /* 0x00003cd501007387 */ /* 0x0001e20000100800 */
[----:B----4-:R-:W-:-:S03]  /*3e40*/  FADD R217, R141, R217 ;  /* 0x000000d98dd97221 */ /* 0x010fc60000000000 */
[----:B0-----:R1:W5:Y:S01]  /*3e50*/  LDL.LU R213, [R1+0xc4] ;  /* 0x0000c40001d57983 */ /* 0x0013620000300800 */
[----:B------:R-:W-:-:S03]  /*3e60*/  FADD R218, R142, R218 ;  /* 0x000000da8eda7221 */ /* 0x000fc60000000000 */
[----:B------:R0:W-:Y:S01]  /*3e70*/  STL [R1+0x40], R214 ;  /* 0x000040d601007387 */ /* 0x0001e20000100800 */
[----:B------:R-:W-:-:S01]  /*3e80*/  FADD R219, R143, R219 ;  /* 0x000000db8fdb7221 */ /* 0x000fc20000000000 */
[----:B------:R-:W-:Y:S02]  /*3e90*/  FADD R220, R144, R220 ;  /* 0x000000dc90dc7221 */ /* 0x000fe40000000000 */
[----:B0-----:R1:W5:Y:S04]  /*3ea0*/  LDL.LU R214, [R1+0xc0] ;  /* 0x0000c00001d67983 */ /* 0x0013680000300800 */
[----:B------:R0:W-:Y:S01]  /*3eb0*/  STL [R1+0x44], R215 ;  /* 0x000044d701007387 */ /* 0x0001e20000100800 */
[----:B------:R-:W-:-:S01]  /*3ec0*/  FADD R221, R145, R221 ;  /* 0x000000dd91dd7221 */ /* 0x000fc20000000000 */
[----:B------:R-:W-:-:S02]  /*3ed0*/  FADD R222, R146, R222 ;  /* 0x000000de92de7221 */ /* 0x000fc40000000000 */
[----:B0-----:R1:W5:Y:S04]  /*3ee0*/  LDL.LU R215, [R1+0xbc] ;  /* 0x0000bc0001d77983 */ /* 0x0013680000300800 */
[----:B------:R0:W-:Y:S01]  /*3ef0*/  STL [R1+0x48], R216 ;  /* 0x000048d801007387 */ /* 0x0001e20000100800 */
[----:B------:R-:W-:-:S03]  /*3f00*/  FADD R223, R147, R223 ;  /* 0x000000df93df7221 */ /* 0x000fc60000000000 */
        /* <DEDUP_REMOVED lines=13> */
[----:B------:R0:W-:Y:S04]  /*3fe0*/  STL [R1+0x5c], R221 ;  /* 0x00005cdd01007387 */ /* 0x0001e80000100800 */
        /* <DEDUP_REMOVED lines=12> */
[----:B0-----:R1:W5:Y:S01]  /*40b0*/  LDL.LU R227, [R1+0x8c] ;  /* 0x00008c0001e37983 */ /* 0x0013620000300800 */
[----:B------:R-:W-:-:S05]  /*40c0*/  UMOV UR6, URZ ;  /* 0x0000003f00067c82 */ /* 0x000fca0008000000 */
.L_x_29:
[----:B------:R-:W-:Y:S05]  /*40d0*/  @!P2 BRA `(.L_x_30) ;  /* 0x000000000004a947 */ /* 0x000fea0003800000 */
[----:B------:R-:W-:Y:S01]  /*40e0*/  BPT.TRAP 0x1 ;  /* 0x000000040000795c */ /* 0x000fe20000300000 */
.L_x_30:
[----:B-----5:R3:W-:Y:S04]  /*40f0*/  STL [R1+0x8c], R0 ;  /* 0x00008c0001007387 */ /* 0x0207e80000100800 */
[----:B---3--:R-:W3:Y:S01]  /*4100*/  LDL R0, [R1+0x78] ;  /* 0x0000780001007983 */ /* 0x008ee20000100800 */
[----:B0-----:R-:W-:-:S05]  /*4110*/  IMAD.U32 R229, RZ, RZ, UR17 ;  /* 0x00000011ffe57e24 */ /* 0x001fca000f8e00ff */
[----:B------:R-:W-:-:S05]  /*4120*/  @P0 LEA R229, R229, UR14, 0x3 ;  /* 0x0000000ee5e50c11 */ /* 0x000fca000f8e18ff */
[----:B------:R-:W-:Y:S01]  /*4130*/  @P0 VIADD R229, R229, 0x90 ;  /* 0x00000090e5e50836 */ /* 0x000fe20000000000 */
[----:B------:R-:W-:-:S06]  /*4140*/  UISETP.GT.U32.AND UP0, UPT, UR13, 0x1, UPT ;  /* 0x000000010d00788c */ /* 0x000fcc000bf04070 */
[----:B------:R-:W-:Y:S02]  /*4150*/  PLOP3.LUT P1, PT, PT, PT, UP0, 0x80, 0x0 ;  /* 0x000000000000781c */ /* 0x000fe40003f2f008 */
[----:B---3--:R-:W-:Y:S02]  /*4160*/  @P0 PRMT R229, R0, 0x654, R229 ;  /* 0x0000065400e50816 */ /* 0x008fe400000000e5 */
[----:B------:R0:W5:Y:S02]  /*4170*/  LDL.LU R0, [R1+0x8c] ;  /* 0x00008c0001007983 */ /* 0x0001640000300800 */
[----:B------:R0:W-:Y:S07]  /*4180*/  @P0 SYNCS.ARRIVE.TRANS64.RED.A1T0 RZ, [R229+URZ], RZ ;  /* 0x000000ffe5ff09a7 */ /* 0x0001ee000810043f */
[----:B------:R-:W-:Y:S05]  /*4190*/  @P1 BRA `(.L_x_31) ;  /* 0x0000000000041947 */ /* 0x000fea0003800000 */
[----:B------:R-:W-:Y:S01]  /*41a0*/  BPT.TRAP 0x1 ;  /* 0x000000040000795c */ /* 0x000fe20000300000 */
.L_x_31:
[----:B------:R-:W-:Y:S01]  /*41b0*/  UIADD3 UR16, UR16, 0x1, URZ ;  /* 0x0000000110107890 */ /* 0x000fe2000fffe03f */
[C---:B------:R-:W-:Y:S01]  /*41c0*/  ISETP.GT.AND P1, PT, R228.reuse, 0x1, PT ;  /* 0x00000001e400780c */ /* 0x040fe20003f24270 */
[----:B------:R-:W-:Y:S01]  /*41d0*/  UIADD3 UR17, UR17, 0x1, URZ ;  /* 0x0000000111117890 */ /* 0x000fe2000fffe03f */
[----:B------:R-:W-:Y:S01]  /*41e0*/  VIADD R228, R228, 0xffffffff ;  /* 0xffffffffe4e47836 */ /* 0x000fe20000000000 */
[----:B------:R-:W-:Y:S02]  /*41f0*/  UISETP.NE.AND UP0, UPT, UR16, 0x12, UPT ;  /* 0x000000121000788c */ /* 0x000fe4000bf05270 */
[----:B------:R-:W-:Y:S02]  /*4200*/  UISETP.NE.AND UP1, UPT, UR17, 0x12, UPT ;  /* 0x000000121100788c */ /* 0x000fe4000bf25270 */
[----:B------:R-:W-:Y:S02]  /*4210*/  USEL UR8, URZ, 0x1, UP0 ;  /* 0x000000013f087887 */ /* 0x000fe40008000000 */
[----:B------:R-:W-:-:S02]  /*4220*/  USEL UR16, UR16, URZ, UP0 ;  /* 0x0000003f10107287 */ /* 0x000fc40008000000 */
[----:B------:R-:W-:Y:S02]  /*4230*/  USEL UR17, UR17, URZ, UP1 ;  /* 0x0000003f11117287 */ /* 0x000fe40008800000 */
[----:B------:R-:W-:Y:S01]  /*4240*/  LOP3.LUT R227, R227, UR8, RZ, 0x3c, !PT ;  /* 0x00000008e3e37c12 */ /* 0x000fe2000f8e3cff */
[----:B------:R-:W-:Y:S01]  /*4250*/  UMOV UR8, 0x1 ;  /* 0x0000000100087882 */ /* 0x000fe20000000000 */
[----:B------:R-:W-:Y:S08]  /*4260*/  @P1 BRA `(.L_x_32) ;  /* 0xffffffec008c1947 */ /* 0x000ff0000383ffff */
.L_x_24:
[----:B------:R-:W-:-:S04]  /*4270*/  UISETP.NE.AND UP0, UPT, UR6, URZ, UPT ;  /* 0x0000003f0600728c */ /* 0x000fc8000bf05270 */
[----:B------:R-:W-:-:S06]  /*4280*/  USEL UR6, URZ, 0x1, !UP0 ;  /* 0x000000013f067887 */ /* 0x000fcc000c000000 */
[----:B------:R-:W-:-:S13]  /*4290*/  ISETP.NE.AND P1, PT, RZ, UR6, PT ;  /* 0x00000006ff007c0c */ /* 0x000fda000bf25270 */
[----:B------:R-:W-:Y:S05]  /*42a0*/  @!P1 BRA `(.L_x_33) ;  /* 0x0000000c00dc9947 */ /* 0x000fea0003800000 */
[----:B------:R-:W3:Y:S04]  /*42b0*/  LDL.LU R227, [R1+0x74] ;  /* 0x0000740001e37983 */ /* 0x000ee80000300800 */
[----:B---3--:R3:W-:Y:S04]  /*42c0*/  STL [R1+0x8c], R227 ;  /* 0x00008ce301007387 */ /* 0x0087e80000100800 */
[----:B---3--:R-:W3:Y:S04]  /*42d0*/  LDL.LU R227, [R1+0x70] ;  /* 0x0000700001e37983 */ /* 0x008ee80000300800 */
        /* <DEDUP_REMOVED lines=55> */
[----:B---3--:R-:W3:Y:S01]  /*4650*/  LDL.LU R227, [R1] ;  /* 0x0000000001e37983 */ /* 0x008ee20000300800 */
[----:B------:R-:W-:-:S02]  /*4660*/  WARPGROUP.DEPBAR.LE gsb0, 0x0 ;  /* 0x00008000000079c5 */ /* 0x000fc40000010000 */
[----:B------:R-:W-:Y:S01]  /*4670*/  FADD R226, R24, R226 ;  /* 0x000000e218e27221 */ /* 0x000fe20000000000 */
        /* <DEDUP_REMOVED lines=96> */
[----:B-----5:R-:W-:Y:S01]  /*4c80*/  FADD R0, R121, R0 ;  /* 0x0000000079007221 */ /* 0x020fe20000000000 */
[----:B---3--:R-:W-:-:S05]  /*4c90*/  FADD R227, R122, R227 ;  /* 0x000000e37ae37221 */ /* 0x008fca0000000000 */
[----:B------:R3:W-:Y:S04]  /*4ca0*/  STL [R1], R227 ;  /* 0x000000e301007387 */ /* 0x0007e80000100800 */
[----:B---3--:R-:W3:Y:S02]  /*4cb0*/  LDL.LU R227, [R1+0xfc] ;  /* 0x0000fc0001e37983 */ /* 0x008ee40000300800 */
[----:B---3--:R-:W-:-:S05]  /*4cc0*/  FADD R227, R123, R227 ;  /* 0x000000e37be37221 */ /* 0x008fca0000000000 */
[----:B------:R3:W-:Y:S04]  /*4cd0*/  STL [R1+0x4], R227 ;  /* 0x000004e301007387 */ /* 0x0007e80000100800 */
        /* <DEDUP_REMOVED lines=83> */
[----:B------:R3:W-:Y:S02]  /*5210*/  STL [R1+0x74], R227 ;  /* 0x000074e301007387 */ /* 0x0007e40000100800 */
.L_x_33:
[----:B------:R-:W-:Y:S02]  /*5220*/  WARPGROUP.DEPBAR.LE gsb0, 0x0 ;  /* 0x00008000000079c5 */ /* 0x000fe40000010000 */
[----:B------:R-:W4:Y:S02]  /*5230*/  LDC R24, c[0x0][0x28c] ;  /* 0x0000a300ff187b82 */ /* 0x000f240000000800 */
[----:B----4-:R-:W-:-:S13]  /*5240*/  ISETP.GE.AND P1, PT, R24, 0x1, PT ;  /* 0x000000011800780c */ /* 0x010fda0003f26270 */
[----:B------:R-:W-:Y:S05]  /*5250*/  @!P1 BRA `(.L_x_34) ;  /* 0x00000000005c9947 */ /* 0x000fea0003800000 */
[----:B------:R-:W-:-:S06]  /*5260*/  UISETP.NE.AND UP0, UPT, UR22, 0x3, UPT ;  /* 0x000000031600788c */ /* 0x000fcc000bf05270 */
[----:B------:R-:W-:-:S13]  /*5270*/  PLOP3.LUT P1, PT, PT, PT, UP0, 0x80, 0x0 ;  /* 0x000000000000781c */ /* 0x000fda0003f2f008 */
[----:B------:R-:W-:Y:S05]  /*5280*/  @!P1 BRA `(.L_x_35) ;  /* 0x0000000000049947 */ /* 0x000fea0003800000 */
[----:B------:R-:W-:Y:S01]  /*5290*/  BPT.TRAP 0x1 ;  /* 0x000000040000795c */ /* 0x000fe20000300000 */
.L_x_35:
[----:B------:R-:W-:Y:S04]  /*52a0*/  BSSY B0, `(.L_x_36) ;  /* 0x000000e000007945 */ /* 0x000fe80003800000 */
[----:B------:R-:W-:Y:S05]  /*52b0*/  @!P0 BRA `(.L_x_37) ;  /* 0x0000000000308947 */ /* 0x000fea0003800000 */
[----:B---3--:R-:W3:Y:S01]  /*52c0*/  LDL R227, [R1+0x78] ;  /* 0x0000780001e37983 */ /* 0x008ee20000100800 */
[----:B------:R-:W-:-:S04]  /*52d0*/  UISETP.LT.AND UP0, UPT, UR12, 0x1, UPT ;  /* 0x000000010c00788c */ /* 0x000fc8000bf01270 */
[----:B------:R-:W-:-:S04]  /*52e0*/  USEL UR8, UR12, 0x1, UP0 ;  /* 0x000000010c087887 */ /* 0x000fc80008000000 */
[----:B------:R-:W-:-:S04]  /*52f0*/  UIADD3 UR8, UR5, UR12, -UR8 ;  /* 0x0000000c05087290 */ /* 0x000fc8000fffe808 */
[----:B------:R-:W-:-:S04]  /*5300*/  UIMAD.WIDE.U32 UR6, UR8, 0x38e38e39, URZ ;  /* 0x38e38e39080678a5 */ /* 0x000fc8000f8e003f */
[----:B------:R-:W-:-:S04]  /*5310*/  USHF.R.U32.HI UR6, URZ, 0x2, UR7 ;  /* 0x000000023f067899 */ /* 0x000fc80008011607 */
[----:B------:R-:W-:-:S04]  /*5320*/  UIMAD UR8, UR6, -0x12, UR8 ;  /* 0xffffffee060878a4 */ /* 0x000fc8000f8e0208 */
[----:B------:R-:W-:-:S04]  /*5330*/  ULEA UR8, UR8, UR14, 0x3 ;  /* 0x0000000e08087291 */ /* 0x000fc8000f8e183f */
[----:B------:R-:W-:-:S06]  /*5340*/  UIADD3 UR8, UR8, 0x90, URZ ;  /* 0x0000009008087890 */ /* 0x000fcc000fffe03f */
[----:B------:R-:W-:-:S05]  /*5350*/  IMAD.U32 R24, RZ, RZ, UR8 ;  /* 0x00000008ff187e24 */ /* 0x000fca000f8e00ff */
[----:B---3--:R-:W-:-:S04]  /*5360*/  PRMT R24, R227, 0x654, R24 ;  /* 0x00000654e3187816 */ /* 0x008fc80000000018 */
[----:B------:R4:W-:Y:S03]  /*5370*/  SYNCS.ARRIVE.TRANS64.RED.A1T0 RZ, [R24+URZ], RZ ;  /* 0x000000ff18ff79a7 */ /* 0x0009e6000810043f */
.L_x_37:
[----:B------:R-:W-:Y:S05]  /*5380*/  BSYNC B0 ;  /* 0x0000000000007941 */ /* 0x000fea0003800000 */
.L_x_36:
[----:B------:R-:W-:-:S06]  /*5390*/  UISETP.GT.U32.AND UP0, UPT, UR13, 0x1, UPT ;  /* 0x000000010d00788c */ /* 0x000fcc000bf04070 */
[----:B------:R-:W-:-:S13]  /*53a0*/  PLOP3.LUT P1, PT, PT, PT, UP0, 0x80, 0x0 ;  /* 0x000000000000781c */ /* 0x000fda0003f2f008 */
[----:B------:R-:W-:Y:S05]  /*53b0*/  @P1 BRA `(.L_x_34) ;  /* 0x0000000000041947 */ /* 0x000fea0003800000 */
[----:B------:R-:W-:Y:S01]  /*53c0*/  BPT.TRAP 0x1 ;  /* 0x000000040000795c */ /* 0x000fe20000300000 */
.L_x_34:
[----:B------:R0:W-:Y:S01]  /*53d0*/  STL [R1+0x90], R2 ;  /* 0x0000900201007387 */ /* 0x0001e20000100800 */
[----:B------:R-:W1:Y:S01]  /*53e0*/  LDC R28, c[0x0][0x288] ;  /* 0x0000a200ff1c7b82 */ /* 0x000e620000000800 */
[----:B------:R-:W-:Y:S02]  /*53f0*/  UIADD3 UR9, UR12, UR5, URZ ;  /* 0x000000050c097290 */ /* 0x000fe4000fffe03f */
[----:B-----5:R2:W-:Y:S01]  /*5400*/  STL [R1+0x8c], R0 ;  /* 0x00008c0001007387 */ /* 0x0205e20000100800 */
[----:B------:R-:W-:Y:S01]  /*5410*/  USHF.R.S32.HI UR10, URZ, 0x1f, UR23 ;  /* 0x0000001f3f0a7899 */ /* 0x000fe20008011417 */
[----:B------:R-:W-:Y:S01]  /*5420*/  ULDC.64 UR14, c[0x0][0x5d0] ;  /* 0x00017400000e7ab9 */ /* 0x000fe20000000a00 */
[----:B------:R-:W-:Y:S01]  /*5430*/  ULDC UR11, c[0x0][0x284] ;  /* 0x0000a100000b7ab9 */ /* 0x000fe20000000800 */
[----:B0-----:R-:W4:Y:S01]  /*5440*/  S2R R2, SR_TID.X ;  /* 0x0000000000027919 */ /* 0x001f220000002100 */
[----:B--2---:R-:W2:Y:S04]  /*5450*/  LDL.LU R0, [R1+0x84] ;  /* 0x0000840001007983 */ /* 0x004ea80000300800 */
[----:B---3--:R-:W3:Y:S01]  /*5460*/  LDL.LU R227, [R1+0x88] ;  /* 0x0000880001e37983 */ /* 0x008ee20000300800 */
[----:B------:R-:W-:-:S02]  /*5470*/  UISETP.GT.U32.AND UP0, UPT, UR9, 0x11, UPT ;  /* 0x000000110900788c */ /* 0x000fc4000bf04070 */
[----:B------:R-:W-:Y:S01]  /*5480*/  UISETP.GE.U32.AND UP1, UPT, UR12, 0x12, UPT ;  /* 0x000000120c00788c */ /* 0x000fe2000bf26070 */
[--C-:B----4-:R-:W-:Y:S02]  /*5490*/  SHF.R.U32.HI R24, RZ, 0x2, R2.reuse ;  /* 0x00000002ff187819 */ /* 0x110fe40000011602 */
[----:B------:R-:W-:Y:S02]  /*54a0*/  LOP3.LUT R26, R2, 0x60, RZ, 0xc0, !PT ;  /* 0x00000060021a7812 */ /* 0x000fe400078ec0ff */
[----:B------:R-:W-:Y:S02]  /*54b0*/  SHF.R.U32.HI R27, RZ, 0x7, R2 ;  /* 0x00000007ff1b7819 */ /* 0x000fe40000011602 */
[----:B------:R-:W-:Y:S02]  /*54c0*/  LOP3.LUT R25, R24, 0x7, RZ, 0xc0, !PT ;  /* 0x0000000718197812 */ /* 0x000fe400078ec0ff */
[----:B------:R-:W-:Y:S02]  /*54d0*/  SHF.R.U32.HI R26, RZ, 0x1, R26 ;  /* 0x00000001ff1a7819 */ /* 0x000fe4000001161a */
[----:B------:R-:W-:-:S02]  /*54e0*/  LOP3.LUT R24, R27, 0x1, RZ, 0xc0, !PT ;  /* 0x000000011b187812 */ /* 0x000fc400078ec0ff */
[----:B------:R-:W-:-:S03]  /*54f0*/  IADD3 R29, RZ, -R26, -R25 ;  /* 0x8000001aff1d7210 */ /* 0x000fc60007ffe819 */
[C---:B------:R-:W-:Y:S02]  /*5500*/  IMAD.SHL.U32 R30, R24.reuse, 0x40, RZ ;  /* 0x00000040181e7824 */ /* 0x040fe400078e00ff */
[----:B------:R-:W-:Y:S02]  /*5510*/  IMAD R29, R24, -0x40, R29 ;  /* 0xffffffc0181d7824 */ /* 0x000fe400078e021d */
[----:B------:R-:W-:Y:S02]  /*5520*/  IMAD.SHL.U32 R24, R2, 0x2, RZ ;  /* 0x0000000202187824 */ /* 0x000fe400078e00ff */
[----:B--2---:R-:W-:-:S03]  /*5530*/  IMAD.SHL.U32 R35, R0, 0x100, RZ ;  /* 0x0000010000237824 */ /* 0x004fc600078e00ff */
[----:B------:R-:W-:Y:S02]  /*5540*/  LOP3.LUT R32, R24, 0x6, RZ, 0xc0, !PT ;  /* 0x0000000618207812 */ /* 0x000fe400078ec0ff */
[----:B------:R-:W-:Y:S02]  /*5550*/  LOP3.LUT R24, R2, 0x3, RZ, 0xc0, !PT ;  /* 0x0000000302187812 */ /* 0x000fe400078ec0ff */
[----:B------:R0:W5:Y:S01]  /*5560*/  LDL.LU R2, [R1+0x90] ;  /* 0x0000900001027983 */ /* 0x0001620000300800 */
[----:B------:R-:W-:Y:S01]  /*5570*/  PRMT R32, R32, 0x6540, R0 ;  /* 0x0000654020207816 */ /* 0x000fe20000000000 */
[----:B------:R-:W-:Y:S01]  /*5580*/  UIMAD UR5, UR10, UR14, URZ ;  /* 0x0000000e0a0572a4 */ /* 0x000fe2000f8e023f */
[----:B------:R-:W-:Y:S01]  /*5590*/  LOP3.LUT R27, R30, 0x40, R25, 0xe2, !PT ;  /* 0x000000401e1b7812 */ /* 0x000fe200078ee219 */
[----:B------:R0:W5:Y:S01]  /*55a0*/  LDL.LU R0, [R1+0x8c] ;  /* 0x00008c0001007983 */ /* 0x0001620000300800 */
[----:B-1----:R-:W-:Y:S01]  /*55b0*/  IMAD R34, R24, -0x2, R28 ;  /* 0xfffffffe18227824 */ /* 0x002fe200078e021c */
[----:B------:R-:W-:Y:S01]  /*55c0*/  ISETP.GE.AND P1, PT, R35, R28, PT ;  /* 0x0000001c2300720c */ /* 0x000fe20003f26270 */
[----:B---3--:R-:W-:Y:S01]  /*55d0*/  IMAD.SHL.U32 R28, R227, 0x80, RZ ;  /* 0x00000080e31c7824 */ /* 0x008fe200078e00ff */
[----:B------:R-:W-:Y:S01]  /*55e0*/  UISETP.LT.U32.AND UP0, UPT, UR12, 0x12, UP0 ;  /* 0x000000120c00788c */ /* 0x000fe20008701070 */
[----:B------:R-:W-:-:S03]  /*55f0*/  SHF.R.S32.HI R33, RZ, 0x1f, R32 ;  /* 0x0000001fff217819 */ /* 0x000fc60000011420 */
[C---:B------:R-:W-:Y:S01]  /*5600*/  ISETP.GE.OR P1, PT, R28.reuse, UR11, P1 ;  /* 0x0000000b1c007c0c */ /* 0x040fe20008f26670 */
[----:B------:R-:W-:Y:S01]  /*5610*/  UIMAD UR8, UR23, UR15, UR5 ;  /* 0x0000000f170872a4 */ /* 0x000fe2000f8e0205 */
[----:B------:R-:W-:Y:S01]  /*5620*/  IMAD.U32 R25, RZ, RZ, UR14 ;  /* 0x0000000eff197e24 */ /* 0x000fe2000f8e00ff */
[----:B------:R-:W-:Y:S02]  /*5630*/  UIMAD.WIDE.U32 UR6, UR9, 0x38e38e39, URZ ;  /* 0x38e38e39090678a5 */ /* 0x000fe4000f8e003f */
[----:B------:R-:W-:Y:S01]  /*5640*/  USEL UR5, URZ, 0x1, !UP0 ;  /* 0x000000013f057887 */ /* 0x000fe2000c000000 */
[----:B------:R-:W-:Y:S01]  /*5650*/  IMAD.WIDE.U32 R24, R25, UR23, R32 ;  /* 0x0000001719187c25 */ /* 0x000fe2000f8e0020 */
[----:B------:R-:W-:Y:S02]  /*5660*/  USHF.R.U32.HI UR6, URZ, 0x2, UR7 ;  /* 0x000000023f067899 */ /* 0x000fe40008011607 */
[----:B------:R-:W-:Y:S01]  /*5670*/  ULOP3.LUT UR4, UR4, UR5, URZ, 0x3c, !UPT ;  /* 0x0000000504047292 */ /* 0x000fe2000f8e3c3f */
[----:B------:R-:W-:Y:S01]  /*5680*/  IMAD.WIDE R30, R227, 0x80, RZ ;  /* 0x00000080e31e7825 */ /* 0x000fe200078e02ff */
[----:B------:R-:W-:Y:S01]  /*5690*/  UIMAD UR5, UR6, -0x12, UR9 ;  /* 0xffffffee060578a4 */ /* 0x000fe2000f8e0209 */
[----:B------:R-:W-:Y:S01]  /*56a0*/  IADD3 R38, -R28, UR11, R29 ;  /* 0x0000000b1c267c10 */ /* 0x000fe2000fffe11d */
[----:B------:R-:W-:Y:S01]  /*56b0*/  @UP1 ULOP3.LUT UR4, UR4, 0x1, UR6, 0x78, !UPT ;  /* 0x0000000104041892 */ /* 0x000fe2000f8e7806 */
[----:B------:R-:W-:Y:S01]  /*56c0*/  VIADD R25, R25, UR8 ;  /* 0x0000000819197c36 */ /* 0x000fe20008000000 */
[----:B------:R-:W-:Y:S01]  /*56d0*/  LOP3.LUT R39, R30, R27, R26, 0xfe, !PT ;  /* 0x0000001b1e277212 */ /* 0x000fe200078efe1a */
[----:B------:R-:W-:-:S02]  /*56e0*/  IMAD.IADD R35, R34, 0x1, -R35 ;  /* 0x0000000122237824 */ /* 0x000fc400078e0a23 */
[----:B------:R-:W-:Y:S01]  /*56f0*/  IMAD.MOV.U32 R34, RZ, RZ, -0x1 ;  /* 0xffffffffff227424 */ /* 0x000fe200078e00ff */
[----:B0-----:R-:W-:Y:S06]  /*5700*/  @P1 BRA `(.L_x_38) ;  /* 0x0000008c00981947 */ /* 0x001fec0003800000 */
[----:B------:R-:W0:Y:S01]  /*5710*/  LDC.64 R28, c[0x0][0x5c8] ;  /* 0x00017200ff1c7b82 */ /* 0x000e220000000a00 */
[----:B------:R-:W-:Y:S01]  /*5720*/  ULDC.64 UR6, c[0x0][0x5c0] ;  /* 0x0001700000067ab9 */ /* 0x000fe20000000a00 */
[----:B------:R-:W-:Y:S01]  /*5730*/  BSSY B0, `(.L_x_38) ;  /* 0x00008e3000007945 */ /* 0x000fe20003800000 */
[-C--:B0-----:R-:W-:Y:S02]  /*5740*/  IMAD R26, R31, R28.reuse, RZ ;  /* 0x0000001c1f1a7224 */ /* 0x081fe400078e02ff */
[----:B------:R-:W-:-:S04]  /*5750*/  IMAD.WIDE.U32 R24, R39, R28, R24 ;  /* 0x0000001c27187225 */ /* 0x000fc800078e0018 */
[----:B------:R-:W-:Y:S01]  /*5760*/  IMAD R27, R39, R29, R26 ;  /* 0x0000001d271b7224 */ /* 0x000fe200078e021a */
[----:B------:R-:W-:Y:S02]  /*5770*/  LEA R26, P1, R28, R24, 0x3 ;  /* 0x000000181c1a7211 */ /* 0x000fe400078218ff */
[----:B------:R-:W-:Y:S01]  /*5780*/  IADD3 R24, P2, R24, UR6, RZ ;  /* 0x0000000618187c10 */ /* 0x000fe2000ff5e0ff */
[----:B------:R-:W-:Y:S01]  /*5790*/  IMAD.IADD R27, R25, 0x1, R27 ;  /* 0x00000001191b7824 */ /* 0x000fe200078e021b */
[----:B------:R-:W-:-:S04]  /*57a0*/  IADD3 R26, P4, R26, UR6, RZ ;  /* 0x000000061a1a7c10 */ /* 0x000fc8000ff9e0ff */
[----:B------:R-:W-:Y:S02]  /*57b0*/  LEA.HI.X R28, R28, R27, R29, 0x3, P1 ;  /* 0x0000001b1c1c7211 */ /* 0x000fe400008f1c1d */
[----:B------:R-:W-:Y:S02]  /*57c0*/  FSETP.NEU.AND P1, PT, RZ, UR21, PT ;  /* 0x00000015ff007c0b */ /* 0x000fe4000bf2d000 */
[----:B------:R-:W-:Y:S02]  /*57d0*/  IADD3.X R25, R27, UR7, RZ, P2, !PT ;  /* 0x000000071b197c10 */ /* 0x000fe400097fe4ff */
[----:B------:R-:W-:-:S09]  /*57e0*/  IADD3.X R27, R28, UR7, RZ, P4, !PT ;  /* 0x000000071c1b7c10 */ /* 0x000fd2000a7fe4ff */
[----:B------:R-:W-:Y:S05]  /*57f0*/  @!P1 BRA `(.L_x_39) ;  /* 0x0000006800d89947 */ /* 0x000fea0003800000 */
[----:B------:R-:W-:Y:S01]  /*5800*/  ULDC.64 UR8, c[0x0][0x5b8] ;  /* 0x00016e0000087ab9 */ /* 0x000fe20000000a00 */
[----:B------:R-:W-:Y:S01]  /*5810*/  ISETP.GE.AND P1, PT, R38, 0x1, PT ;  /* 0x000000012600780c */ /* 0x000fe20003f26270 */
[----:B------:R-:W-:Y:S02]  /*5820*/  UIMAD UR6, UR10, UR8, URZ ;  /* 0x000000080a0672a4 */ /* 0x000fe4000f8e023f */
[----:B------:R-:W-:Y:S01]  /*5830*/  IMAD.U32 R29, RZ, RZ, UR8 ;  /* 0x00000008ff1d7e24 */ /* 0x000fe2000f8e00ff */
[----:B------:R-:W-:Y:S01]  /*5840*/  BSSY B1, `(.L_x_40) ;  /* 0x000000f000017945 */ /* 0x000fe20003800000 */
[----:B------:R-:W-:Y:S01]  /*5850*/  ISETP.LT.OR P5, PT, R35, 0x1, !P1 ;  /* 0x000000012300780c */ /* 0x000fe20004fa1670 */
[----:B------:R-:W-:Y:S02]  /*5860*/  UIMAD UR6, UR23, UR9, UR6 ;  /* 0x00000009170672a4 */ /* 0x000fe4000f8e0206 */
[----:B------:R-:W-:Y:S01]  /*5870*/  IMAD.WIDE.U32 R32, R29, UR23, R32 ;  /* 0x000000171d207c25 */ /* 0x000fe2000f8e0020 */
[----:B------:R-:W-:-:S03]  /*5880*/  ULDC.64 UR8, c[0x0][0x5a8] ;  /* 0x00016a0000087ab9 */ /* 0x000fc60000000a00 */
[----:B------:R-:W-:Y:S01]  /*5890*/  VIADD R33, R33, UR6 ;  /* 0x0000000621217c36 */ /* 0x000fe20008000000 */
[----:B------:R-:W-:Y:S02]  /*58a0*/  ULDC.64 UR6, c[0x0][0x5b0] ;  /* 0x00016c0000067ab9 */ /* 0x000fe40000000a00 */
[----:B------:R-:W-:Y:S02]  /*58b0*/  IMAD R36, R31, UR6, RZ ;  /* 0x000000061f247c24 */ /* 0x000fe4000f8e02ff */
[----:B------:R-:W-:-:S04]  /*58c0*/  IMAD.WIDE.U32 R28, R39, UR6, R32 ;  /* 0x00000006271c7c25 */ /* 0x000fc8000f8e0020 */
[--C-:B------:R-:W-:Y:S01]  /*58d0*/  IMAD R37, R39, UR7, R36.reuse ;  /* 0x0000000727257c24 */ /* 0x100fe2000f8e0224 */
[----:B------:R-:W-:Y:S02]  /*58e0*/  IADD3 R28, P2, R28, UR8, RZ ;  /* 0x000000081c1c7c10 */ /* 0x000fe4000ff5e0ff */
[----:B------:R-:W-:Y:S02]  /*58f0*/  PRMT R36, RZ, 0x7610, R36 ;  /* 0x00007610ff247816 */ /* 0x000fe40000000024 */
[----:B------:R-:W-:Y:S01]  /*5900*/  IADD3.X R29, R29, UR9, R37, P2, !PT ;  /* 0x000000091d1d7c10 */ /* 0x000fe200097fe425 */
[----:B------:R-:W-:Y:S08]  /*5910*/  @P5 BRA `(.L_x_41) ;  /* 0x0000000000045947 */ /* 0x000ff00003800000 */
[----:B------:R0:W5:Y:S02]  /*5920*/  LDG.E.U8 R36, desc[UR18][R28.64] ;  /* 0x000000121c247981 */ /* 0x000164000c1e1100 */
.L_x_41:
[----:B------:R-:W-:Y:S05]  /*5930*/  BSYNC B1 ;  /* 0x0000000000017941 */ /* 0x000fea0003800000 */
.L_x_40:
[----:B-----5:R-:W-:Y:S01]  /*5940*/  LOP3.LUT R36, R36, 0xff, RZ, 0xc0, !PT ;  /* 0x000000ff24247812 */ /* 0x020fe200078ec0ff */
[----:B------:R-:W-:Y:S01]  /*5950*/  BSSY B1, `(.L_x_42) ;  /* 0x000000b000017945 */ /* 0x000fe20003800000 */
[----:B------:R-:W-:Y:S02]  /*5960*/  ISETP.LT.OR P4, PT, R35, 0x2, !P1 ;  /* 0x000000022300780c */ /* 0x000fe40004f81670 */
[----:B------:R-:W-:-:S05]  /*5970*/  F2FP.F16.E4M3.UNPACK_B R36, R36 ;  /* 0x00000024ff24723e */ /* 0x000fca00020006ff */
[----:B------:R-:W-:-:S05]  /*5980*/  HADD2.F32 R36, -RZ, R36.H0_H0 ;  /* 0x20000024ff247230 */ /* 0x000fca0000004100 */
[----:B------:R-:W-:Y:S01]  /*5990*/  FMUL R37, R36, UR21 ;  /* 0x0000001524257c20 */ /* 0x000fe20008400000 */
[----:B------:R-:W-:-:S03]  /*59a0*/  PRMT R36, RZ, 0x7610, R36 ;  /* 0x00007610ff247816 */ /* 0x000fc60000000024 */
[----:B------:R-:W-:-:S05]  /*59b0*/  FFMA R37, R226, UR20, R37 ;  /* 0x00000014e2257c23 */ /* 0x000fca0008000025 */
[----:B------:R-:W-:-:S05]  /*59c0*/  F2FP.SATFINITE.E4M3.F32.PACK_AB_MERGE_C R37, RZ, R37, RZ ;  /* 0x00000025ff25723e */ /* 0x000fca00048070ff */
[----:B------:R1:W-:Y:S01]  /*59d0*/  @!P5 STG.E.U8 desc[UR18][R24.64], R37 ;  /* 0x000000251800d986 */ /* 0x0003e2000c101112 */
[----:B------:R-:W-:Y:S05]  /*59e0*/  @P4 BRA `(.L_x_43) ;  /* 0x0000000000044947 */ /* 0x000fea0003800000 */
[----:B------:R2:W5:Y:S02]  /*59f0*/  LDG.E.U8 R36, desc[UR18][R28.64+0x1] ;  /* 0x000001121c247981 */ /* 0x000564000c1e1100 */
.L_x_43:
[----:B------:R-:W-:Y:S05]  /*5a00*/  BSYNC B1 ;  /* 0x0000000000017941 */ /* 0x000fea0003800000 */
.L_x_42:
[----:B-----5:R-:W-:Y:S01]  /*5a10*/  LOP3.LUT R36, R36, 0xff, RZ, 0xc0, !PT ;  /* 0x000000ff24247812 */ /* 0x020fe200078ec0ff */
[----:B------:R-:W-:Y:S01]  /*5a20*/  BSSY B1, `(.L_x_44) ;  /* 0x0000013000017945 */ /* 0x000fe20003800000 */
[----:B-1----:R-:W-:Y:S02]  /*5a30*/  IADD3 R37, P2, R39, 0x8, RZ ;  /* 0x0000000827257810 */ /* 0x002fe40007f5e0ff */
[----:B------:R-:W-:-:S03]  /*5a40*/  F2FP.F16.E4M3.UNPACK_B R36, R36 ;  /* 0x00000024ff24723e */ /* 0x000fc600020006ff */
[----:B------:R-:W-:Y:S01]  /*5a50*/  IMAD.X R30, RZ, RZ, R31, P2 ;  /* 0x000000ffff1e7224 */ /* 0x000fe200010e061f */
[----:B------:R-:W-:Y:S01]  /*5a60*/  ISETP.GE.AND P2, PT, R38, 0x9, PT ;  /* 0x000000092600780c */ /* 0x000fe20003f46270 */
[----:B------:R-:W-:Y:S02]  /*5a70*/  HADD2.F32 R36, -RZ, R36.H0_H0 ;  /* 0x20000024ff247230 */ /* 0x000fe40000004100 */
[----:B------:R-:W-:Y:S01]  /*5a80*/  IMAD R30, R30, UR6, RZ ;  /* 0x000000061e1e7c24 */ /* 0x000fe2000f8e02ff */
[----:B------:R-:W-:Y:S01]  /*5a90*/  ISETP.LT.OR P5, PT, R35, 0x1, !P2 ;  /* 0x000000012300780c */ /* 0x000fe200057a1670 */
[----:B------:R-:W-:-:S04]  /*5aa0*/  IMAD.WIDE.U32 R32, R37, UR6, R32 ;  /* 0x0000000625207c25 */ /* 0x000fc8000f8e0020 */
[----:B------:R-:W-:Y:S01]  /*5ab0*/  FMUL R36, R36, UR21 ;  /* 0x0000001524247c20 */ /* 0x000fe20008400000 */
[----:B------:R-:W-:-:S03]  /*5ac0*/  IMAD R37, R37, UR7, R30 ;  /* 0x0000000725257c24 */ /* 0x000fc6000f8e021e */
[----:B------:R-:W-:Y:S01]  /*5ad0*/  FFMA R36, R225, UR20, R36 ;  /* 0x00000014e1247c23 */ /* 0x000fe20008000024 */
[----:B------:R-:W-:Y:S02]  /*5ae0*/  IADD3 R30, P6, R32, UR8, RZ ;  /* 0x00000008201e7c10 */ /* 0x000fe4000ffde0ff */
[----:B------:R-:W-:Y:S02]  /*5af0*/  PRMT R32, RZ, 0x7610, R32 ;  /* 0x00007610ff207816 */ /* 0x000fe40000000020 */
[----:B------:R-:W-:Y:S02]  /*5b00*/  F2FP.SATFINITE.E4M3.F32.PACK_AB_MERGE_C R39, RZ, R36, RZ ;  /* 0x00000024ff27723e */ /* 0x000fe400048070ff */
[----:B------:R-:W-:-:S03]  /*5b10*/  IADD3.X R31, R33, UR9, R37, P6, !PT ;  /* 0x00000009211f7c10 */ /* 0x000fc6000b7fe425 */
[----:B------:R1:W-:Y:S01]  /*5b20*/  @!P4 STG.E.U8 desc[UR18][R24.64+0x1], R39 ;  /* 0x000001271800c986 */ /* 0x0003e2000c101112 */
[----:B------:R-:W-:Y:S05]  /*5b30*/  @P5 BRA `(.L_x_45) ;  /* 0x0000000000045947 */ /* 0x000fea0003800000 */
[----:B------:R3:W5:Y:S02]  /*5b40*/  LDG.E.U8 R32, desc[UR18][R30.64] ;  /* 0x000000121e207981 */ /* 0x000764000c1e1100 */
.L_x_45:
[----:B------:R-:W-:Y:S05]  /*5b50*/  BSYNC B1 ;  /* 0x0000000000017941 */ /* 0x000fea0003800000 */
.L_x_44:
        /* <DEDUP_REMOVED lines=12> */
.L_x_47:
[----:B------:R-:W-:Y:S05]  /*5c20*/  BSYNC B1 ;  /* 0x0000000000017941 */ /* 0x000fea0003800000 */
.L_x_46:
[----:B-----5:R-:W-:Y:S01]  /*5c30*/  LOP3.LUT R32, R32, 0xff, RZ, 0xc0, !PT ;  /* 0x000000ff20207812 */ /* 0x020fe200078ec0ff */
[----:B------:R-:W-:Y:S01]  /*5c40*/  BSSY B1, `(.L_x_48) ;  /* 0x000000b000017945 */ /* 0x000fe20003800000 */
[----:B------:R-:W-:Y:S02]  /*5c50*/  ISETP.LT.OR P5, PT, R35, 0x9, !P1 ;  /* 0x000000092300780c */ /* 0x000fe40004fa1670 */
[----:B------:R-:W-:-:S05]  /*5c60*/  F2FP.F16.E4M3.UNPACK_B R32, R32 ;  /* 0x00000020ff20723e */ /* 0x000fca00020006ff */
[----:B------:R-:W-:-:S05]  /*5c70*/  HADD2.F32 R32, -RZ, R32.H0_H0 ;  /* 0x20000020ff207230 */ /* 0x000fca0000004100 */
[----:B------:R-:W-:-:S04]  /*5c80*/  FMUL R32, R32, UR21 ;  /* 0x0000001520207c20 */ /* 0x000fc80008400000 */
[----:B------:R-:W-:-:S05]  /*5c90*/  FFMA R32, R223, UR20, R32 ;  /* 0x00000014df207c23 */ /* 0x000fca0008000020 */
[----:B----4-:R-:W-:Y:S02]  /*5ca0*/  F2FP.SATFINITE.E4M3.F32.PACK_AB_MERGE_C R33, RZ, R32, RZ ;  /* 0x00000020ff21723e */ /* 0x010fe400048070ff */
[----:B------:R-:W-:-:S03]  /*5cb0*/  PRMT R32, RZ, 0x7610, R32 ;  /* 0x00007610ff207816 */ /* 0x000fc60000000020 */
[----:B------:R4:W-:Y:S01]  /*5cc0*/  @!P4 STG.E.U8 desc[UR18][R26.64+0x1], R33 ;  /* 0x000001211a00c986 */ /* 0x0009e2000c101112 */
[----:B------:R-:W-:Y:S05]  /*5cd0*/  @P5 BRA `(.L_x_49) ;  /* 0x0000000000045947 */ /* 0x000fea0003800000 */
[----:B------:R0:W5:Y:S02]  /*5ce0*/  LDG.E.U8 R32, desc[UR18][R28.64+0x8] ;  /* 0x000008121c207981 */ /* 0x000164000c1e1100 */
.L_x_49:
[----:B------:R-:W-:Y:S05]  /*5cf0*/  BSYNC B1 ;  /* 0x0000000000017941 */ /* 0x000fea0003800000 */
.L_x_48:
[----:B-----5:R-:W-:Y:S01]  /*5d00*/  LOP3.LUT R32, R32, 0xff, RZ, 0xc0, !PT ;  /* 0x000000ff20207812 */ /* 0x020fe200078ec0ff */
[----:B------:R-:W-:Y:S01]  /*5d10*/  BSSY B1, `(.L_x_50) ;  /* 0x000000b000017945 */ /* 0x000fe20003800000 */
[----:B------:R-:W-:Y:S02]  /*5d20*/  ISETP.LT.OR P4, PT, R35, 0xa, !P1 ;  /* 0x0000000a2300780c */ /* 0x000fe40004f81670 */
[----:B------:R-:W-:-:S05]  /*5d30*/  F2FP.F16.E4M3.UNPACK_B R32, R32 ;  /* 0x00000020ff20723e */ /* 0x000fca00020006ff */
[----:B------:R-:W-:-:S05]  /*5d40*/  HADD2.F32 R32, -RZ, R32.H0_H0 ;  /* 0x20000020ff207230 */ /* 0x000fca0000004100 */
[----:B----4-:R-:W-:Y:S01]  /*5d50*/  FMUL R33, R32, UR21 ;  /* 0x0000001520217c20 */ /* 0x010fe20008400000 */
[----:B------:R-:W-:-:S03]  /*5d60*/  PRMT R32, RZ, 0x7610, R32 ;  /* 0x00007610ff207816 */ /* 0x000fc60000000020 */
[----:B------:R-:W-:-:S05]  /*5d70*/  FFMA R33, R222, UR20, R33 ;  /* 0x00000014de217c23 */ /* 0x000fca0008000021 */
[----:B------:R-:W-:-:S05]  /*5d80*/  F2FP.SATFINITE.E4M3.F32.PACK_AB_MERGE_C R33, RZ, R33, RZ ;  /* 0x00000021ff21723e */ /* 0x000fca00048070ff */
[----:B------:R4:W-:Y:S01]  /*5d90*/  @!P5 STG.E.U8 desc[UR18][R24.64+0x8], R33 ;  /* 0x000008211800d986 */ /* 0x0009e2000c101112 */
[----:B------:R-:W-:Y:S05]  /*5da0*/  @P4 BRA `(.L_x_51) ;  /* 0x0000000000044947 */ /* 0x000fea0003800000 */
[----:B------:R0:W5:Y:S02]  /*5db0*/  LDG.E.U8 R32, desc[UR18][R28.64+0x9] ;  /* 0x000009121c207981 */ /* 0x000164000c1e1100 */
.L_x_51:
[----:B------:R-:W-:Y:S05]  /*5dc0*/  BSYNC B1 ;  /* 0x0000000000017941 */ /* 0x000fea0003800000 */
.L_x_50:
        /* <DEDUP_REMOVED lines=12> */
.L_x_53:
[----:B------:R-:W-:Y:S05]  /*5e90*/  BSYNC B1 ;  /* 0x0000000000017941 */ /* 0x000fea0003800000 */
.L_x_52:
        /* <DEDUP_REMOVED lines=12> */
.L_x_55:
[----:B------:R-:W-:Y:S05]  /*5f60*/  BSYNC B1 ;  /* 0x0000000000017941 */ /* 0x000fea0003800000 */
.L_x_54:
        /* <DEDUP_REMOVED lines=12> */
.L_x_57:
[----:B------:R-:W-:Y:S05]  /*6030*/  BSYNC B1 ;  /* 0x0000000000017941 */ /* 0x000fea0003800000 */
.L_x_56:
        /* <DEDUP_REMOVED lines=12> */
.L_x_59:
[----:B------:R-:W-:Y:S05]  /*6100*/  BSYNC B1 ;  /* 0x0000000000017941 */ /* 0x000fea0003800000 */
.L_x_58:
        /* <DEDUP_REMOVED lines=12> */
.L_x_61:
[----:B------:R-:W-:Y:S05]  /*61d0*/  BSYNC B1 ;  /* 0x0000000000017941 */ /* 0x000fea0003800000 */
.L_x_60:
        /* <DEDUP_REMOVED lines=12> */
.L_x_63:
[----:B------:R-:W-:Y:S05]  /*62a0*/  BSYNC B1 ;  /* 0x0000000000017941 */ /* 0x000fea0003800000 */
.L_x_62:
        /* <DEDUP_REMOVED lines=12> */
.L_x_65:
[----:B------:R-:W-:Y:S05]  /*6370*/  BSYNC B1 ;  /* 0x0000000000017941 */ /* 0x000fea0003800000 */
.L_x_64:
        /* <DEDUP_REMOVED lines=12> */
.L_x_67:
[----:B------:R-:W-:Y:S05]  /*6440*/  BSYNC B1 ;  /* 0x0000000000017941 */ /* 0x000fea0003800000 */
.L_x_66:
        /* <DEDUP_REMOVED lines=12> */
.L_x_69:
[----:B------:R-:W-:Y:S05]  /*6510*/  BSYNC B1 ;  /* 0x0000000000017941 */ /* 0x000fea0003800000 */
.L_x_68:
        /* <DEDUP_REMOVED lines=12> */
.L_x_71:
[----:B------:R-:W-:Y:S05]  /*65e0*/  BSYNC B1 ;  /* 0x0000000000017941 */ /* 0x000fea0003800000 */
.L_x_70:
        /* <DEDUP_REMOVED lines=12> */
.L_x_73:
[----:B------:R-:W-:Y:S05]  /*66b0*/  BSYNC B1 ;  /* 0x0000000000017941 */ /* 0x000fea0003800000 */
.L_x_72:
        /* <DEDUP_REMOVED lines=12> */
.L_x_75:
[----:B------:R-:W-:Y:S05]  /*6780*/  BSYNC B1 ;  /* 0x0000000000017941 */ /* 0x000fea0003800000 */
.L_x_74:
        /* <DEDUP_REMOVED lines=12> */
.L_x_77:
[----:B------:R-:W-:Y:S05]  /*6850*/  BSYNC B1 ;  /* 0x0000000000017941 */ /* 0x000fea0003800000 */
.L_x_76:
        /* <DEDUP_REMOVED lines=12> */
.L_x_79:
[----:B------:R-:W-:Y:S05]  /*6920*/  BSYNC B1 ;  /* 0x0000000000017941 */ /* 0x000fea0003800000 */
.L_x_78:
        /* <DEDUP_REMOVED lines=12> */
.L_x_81:
[----:B------:R-:W-:Y:S05]  /*69f0*/  BSYNC B1 ;  /* 0x0000000000017941 */ /* 0x000fea0003800000 */
.L_x_80:
        /* <DEDUP_REMOVED lines=12> */
.L_x_83:
[----:B------:R-:W-:Y:S05]  /*6ac0*/  BSYNC B1 ;  /* 0x0000000000017941 */ /* 0x000fea0003800000 */
.L_x_82:
        /* <DEDUP_REMOVED lines=12> */
.L_x_85:
[----:B------:R-:W-:Y:S05]  /*6b90*/  BSYNC B1 ;  /* 0x0000000000017941 */ /* 0x000fea0003800000 */
.L_x_84:
        /* <DEDUP_REMOVED lines=12> */
.L_x_87:
[----:B------:R-:W-:Y:S05]  /*6c60*/  BSYNC B1 ;  /* 0x0000000000017941 */ /* 0x000fea0003800000 */
.L_x_86:
        /* <DEDUP_REMOVED lines=12> */
.L_x_89:
[----:B------:R-:W-:Y:S05]  /*6d30*/  BSYNC B1 ;  /* 0x0000000000017941 */ /* 0x000fea0003800000 */
.L_x_88:
        /* <DEDUP_REMOVED lines=12> */
.L_x_91:
[----:B------:R-:W-:Y:S05]  /*6e00*/  BSYNC B1 ;  /* 0x0000000000017941 */ /* 0x000fea0003800000 */
.L_x_90:
        /* <DEDUP_REMOVED lines=12> */
.L_x_93:
[----:B------:R-:W-:Y:S05]  /*6ed0*/  BSYNC B1 ;  /* 0x0000000000017941 */ /* 0x000fea0003800000 */
.L_x_92:
        /* <DEDUP_REMOVED lines=12> */
.L_x_95:
[----:B------:R-:W-:Y:S05]  /*6fa0*/  BSYNC B1 ;  /* 0x0000000000017941 */ /* 0x000fea0003800000 */
.L_x_94:
        /* <DEDUP_REMOVED lines=12> */
.L_x_97:
[----:B------:R-:W-:Y:S05]  /*7070*/  BSYNC B1 ;  /* 0x0000000000017941 */ /* 0x000fea0003800000 */
.L_x_96:
        /* <DEDUP_REMOVED lines=12> */
.L_x_99:
[----:B------:R-:W-:Y:S05]  /*7140*/  BSYNC B1 ;  /* 0x0000000000017941 */ /* 0x000fea0003800000 */
.L_x_98:
        /* <DEDUP_REMOVED lines=12> */
.L_x_101:
[----:B------:R-:W-:Y:S05]  /*7210*/  BSYNC B1 ;  /* 0x0000000000017941 */ /* 0x000fea0003800000 */
.L_x_100:
        /* <DEDUP_REMOVED lines=12> */
.L_x_103:
[----:B------:R-:W-:Y:S05]  /*72e0*/  BSYNC B1 ;  /* 0x0000000000017941 */ /* 0x000fea0003800000 */
.L_x_102:
        /* <DEDUP_REMOVED lines=12> */
.L_x_105:
[----:B------:R-:W-:Y:S05]  /*73b0*/  BSYNC B1 ;  /* 0x0000000000017941 */ /* 0x000fea0003800000 */
.L_x_104:
        /* <DEDUP_REMOVED lines=12> */
.L_x_107:
[----:B------:R-:W-:Y:S05]  /*7480*/  BSYNC B1 ;  /* 0x0000000000017941 */ /* 0x000fea0003800000 */
.L_x_106:
        /* <DEDUP_REMOVED lines=12> */
.L_x_109:
[----:B------:R-:W-:Y:S05]  /*7550*/  BSYNC B1 ;  /* 0x0000000000017941 */ /* 0x000fea0003800000 */
.L_x_108:
        /* <DEDUP_REMOVED lines=12> */
.L_x_111:
[----:B------:R-:W-:Y:S05]  /*7620*/  BSYNC B1 ;  /* 0x0000000000017941 */ /* 0x000fea0003800000 */
.L_x_110:
        /* <DEDUP_REMOVED lines=12> */
.L_x_113:
[----:B------:R-:W-:Y:S05]  /*76f0*/  BSYNC B1 ;  /* 0x0000000000017941 */ /* 0x000fea0003800000 */
.L_x_112:
        /* <DEDUP_REMOVED lines=12> */
.L_x_115:
[----:B------:R-:W-:Y:S05]  /*77c0*/  BSYNC B1 ;  /* 0x0000000000017941 */ /* 0x000fea0003800000 */
.L_x_114:
        /* <DEDUP_REMOVED lines=12> */
.L_x_117:
[----:B------:R-:W-:Y:S05]  /*7890*/  BSYNC B1 ;  /* 0x0000000000017941 */ /* 0x000fea0003800000 */
.L_x_116:
        /* <DEDUP_REMOVED lines=12> */
.L_x_119:
[----:B------:R-:W-:Y:S05]  /*7960*/  BSYNC B1 ;  /* 0x0000000000017941 */ /* 0x000fea0003800000 */
.L_x_118:
        /* <DEDUP_REMOVED lines=12> */
.L_x_121:
[----:B------:R-:W-:Y:S05]  /*7a30*/  BSYNC B1 ;  /* 0x0000000000017941 */ /* 0x000fea0003800000 */
.L_x_120:
        /* <DEDUP_REMOVED lines=12> */
.L_x_123:
[----:B------:R-:W-:Y:S05]  /*7b00*/  BSYNC B1 ;  /* 0x0000000000017941 */ /* 0x000fea0003800000 */
.L_x_122:
        /* <DEDUP_REMOVED lines=12> */
.L_x_125:
[----:B------:R-:W-:Y:S05]  /*7bd0*/  BSYNC B1 ;  /* 0x0000000000017941 */ /* 0x000fea0003800000 */
.L_x_124:
        /* <DEDUP_REMOVED lines=12> */
.L_x_127:
[----:B------:R-:W-:Y:S05]  /*7ca0*/  BSYNC B1 ;  /* 0x0000000000017941 */ /* 0x000fea0003800000 */
.L_x_126:
        /* <DEDUP_REMOVED lines=12> */
.L_x_129:
[----:B------:R-:W-:Y:S05]  /*7d70*/  BSYNC B1 ;  /* 0x0000000000017941 */ /* 0x000fea0003800000 */
.L_x_128:
        /* <DEDUP_REMOVED lines=12> */
.L_x_131:
[----:B------:R-:W-:Y:S05]  /*7e40*/  BSYNC B1 ;  /* 0x0000000000017941 */ /* 0x000fea0003800000 */
.L_x_130:
        /* <DEDUP_REMOVED lines=12> */
.L_x_133:
[----:B------:R-:W-:Y:S05]  /*7f10*/  BSYNC B1 ;  /* 0x0000000000017941 */ /* 0x000fea0003800000 */
.L_x_132:
        /* <DEDUP_REMOVED lines=12> */
.L_x_135:
[----:B------:R-:W-:Y:S05]  /*7fe0*/  BSYNC B1 ;  /* 0x0000000000017941 */ /* 0x000fea0003800000 */
.L_x_134:
        /* <DEDUP_REMOVED lines=12> */
.L_x_137:
[----:B------:R-:W-:Y:S05]  /*80b0*/  BSYNC B1 ;  /* 0x0000000000017941 */ /* 0x000fea0003800000 */
.L_x_136:
        /* <DEDUP_REMOVED lines=12> */
.L_x_139:
[----:B------:R-:W-:Y:S05]  /*8180*/  BSYNC B1 ;  /* 0x0000000000017941 */ /* 0x000fea0003800000 */
.L_x_138:
        /* <DEDUP_REMOVED lines=12> */
.L_x_141:
[----:B------:R-:W-:Y:S05]  /*8250*/  BSYNC B1 ;  /* 0x0000000000017941 */ /* 0x000fea0003800000 */
.L_x_140:
        /* <DEDUP_REMOVED lines=12> */
.L_x_143:
[----:B------:R-:W-:Y:S05]  /*8320*/  BSYNC B1 ;  /* 0x0000000000017941 */ /* 0x000fea0003800000 */
.L_x_142:
        /* <DEDUP_REMOVED lines=12> */
.L_x_145:
[----:B------:R-:W-:Y:S05]  /*83f0*/  BSYNC B1 ;  /* 0x0000000000017941 */ /* 0x000fea0003800000 */
.L_x_144:
        /* <DEDUP_REMOVED lines=12> */
.L_x_147:
[----:B------:R-:W-:Y:S05]  /*84c0*/  BSYNC B1 ;  /* 0x0000000000017941 */ /* 0x000fea0003800000 */
.L_x_146:
        /* <DEDUP_REMOVED lines=12> */
.L_x_149:
[----:B------:R-:W-:Y:S05]  /*8590*/  BSYNC B1 ;  /* 0x0000000000017941 */ /* 0x000fea0003800000 */
.L_x_148:
        /* <DEDUP_REMOVED lines=12> */
.L_x_151:
[----:B------:R-:W-:Y:S05]  /*8660*/  BSYNC B1 ;  /* 0x0000000000017941 */ /* 0x000fea0003800000 */
.L_x_150:
        /* <DEDUP_REMOVED lines=12> */
.L_x_153:
[----:B------:R-:W-:Y:S05]  /*8730*/  BSYNC B1 ;  /* 0x0000000000017941 */ /* 0x000fea0003800000 */
.L_x_152:
        /* <DEDUP_REMOVED lines=12> */
.L_x_155:
[----:B------:R-:W-:Y:S05]  /*8800*/  BSYNC B1 ;  /* 0x0000000000017941 */ /* 0x000fea0003800000 */
.L_x_154:
        /* <DEDUP_REMOVED lines=12> */
.L_x_157:
[----:B------:R-:W-:Y:S05]  /*88d0*/  BSYNC B1 ;  /* 0x0000000000017941 */ /* 0x000fea0003800000 */
.L_x_156:
        /* <DEDUP_REMOVED lines=12> */
.L_x_159:
[----:B------:R-:W-:Y:S05]  /*89a0*/  BSYNC B1 ;  /* 0x0000000000017941 */ /* 0x000fea0003800000 */
.L_x_158:
        /* <DEDUP_REMOVED lines=12> */
.L_x_161:
[----:B------:R-:W-:Y:S05]  /*8a70*/  BSYNC B1 ;  /* 0x0000000000017941 */ /* 0x000fea0003800000 */
.L_x_160:
        /* <DEDUP_REMOVED lines=12> */
.L_x_163:
[----:B------:R-:W-:Y:S05]  /*8b40*/  BSYNC B1 ;  /* 0x0000000000017941 */ /* 0x000fea0003800000 */
.L_x_162:
        /* <DEDUP_REMOVED lines=12> */
.L_x_165:
[----:B------:R-:W-:Y:S05]  /*8c10*/  BSYNC B1 ;  /* 0x0000000000017941 */ /* 0x000fea0003800000 */
.L_x_164:
        /* <DEDUP_REMOVED lines=12> */
.L_x_167:
[----:B------:R-:W-:Y:S05]  /*8ce0*/  BSYNC B1 ;  /* 0x0000000000017941 */ /* 0x000fea0003800000 */
.L_x_166:
        /* <DEDUP_REMOVED lines=12> */
.L_x_169:
[----:B------:R-:W-:Y:S05]  /*8db0*/  BSYNC B1 ;  /* 0x0000000000017941 */ /* 0x000fea0003800000 */
.L_x_168:
        /* <DEDUP_REMOVED lines=12> */
.L_x_171:
[----:B------:R-:W-:Y:S05]  /*8e80*/  BSYNC B1 ;  /* 0x0000000000017941 */ /* 0x000fea0003800000 */
.L_x_170:
        /* <DEDUP_REMOVED lines=12> */
.L_x_173:
[----:B------:R-:W-:Y:S05]  /*8f50*/  BSYNC B1 ;  /* 0x0000000000017941 */ /* 0x000fea0003800000 */
.L_x_172:
        /* <DEDUP_REMOVED lines=12> */
.L_x_175:
[----:B------:R-:W-:Y:S05]  /*9020*/  BSYNC B1 ;  /* 0x0000000000017941 */ /* 0x000fea0003800000 */
.L_x_174:
        /* <DEDUP_REMOVED lines=12> */
.L_x_177:
[----:B------:R-:W-:Y:S05]  /*90f0*/  BSYNC B1 ;  /* 0x0000000000017941 */ /* 0x000fea0003800000 */
.L_x_176:
        /* <DEDUP_REMOVED lines=12> */
.L_x_179:
[----:B------:R-:W-:Y:S05]  /*91c0*/  BSYNC B1 ;  /* 0x0000000000017941 */ /* 0x000fea0003800000 */
.L_x_178:
        /* <DEDUP_REMOVED lines=12> */
.L_x_181:
[----:B------:R-:W-:Y:S05]  /*9290*/  BSYNC B1 ;  /* 0x0000000000017941 */ /* 0x000fea0003800000 */
.L_x_180:
        /* <DEDUP_REMOVED lines=12> */
.L_x_183:
[----:B------:R-:W-:Y:S05]  /*9360*/  BSYNC B1 ;  /* 0x0000000000017941 */ /* 0x000fea0003800000 */
.L_x_182:
        /* <DEDUP_REMOVED lines=12> */
.L_x_185:
[----:B------:R-:W-:Y:S05]  /*9430*/  BSYNC B1 ;  /* 0x0000000000017941 */ /* 0x000fea0003800000 */
.L_x_184:
        /* <DEDUP_REMOVED lines=12> */
.L_x_187:
[----:B------:R-:W-:Y:S05]  /*9500*/  BSYNC B1 ;  /* 0x0000000000017941 */ /* 0x000fea0003800000 */
.L_x_186:
        /* <DEDUP_REMOVED lines=12> */
.L_x_189:
[----:B------:R-:W-:Y:S05]  /*95d0*/  BSYNC B1 ;  /* 0x0000000000017941 */ /* 0x000fea0003800000 */
.L_x_188:
        /* <DEDUP_REMOVED lines=12> */
.L_x_191:
[----:B------:R-:W-:Y:S05]  /*96a0*/  BSYNC B1 ;  /* 0x0000000000017941 */ /* 0x000fea0003800000 */
.L_x_190:
[----:B-----5:R-:W-:Y:S01]  /*96b0*/  LOP3.LUT R32, R32, 0xff, RZ, 0xc0, !PT ;  /* 0x000000ff20207812 */ /* 0x020fe200078ec0ff */
[----:B------:R-:W-:Y:S01]  /*96c0*/  BSSY B1, `(.L_x_192) ;  /* 0x000000b000017945 */ /* 0x000fe20003800000 */
[----:B------:R-:W-:Y:S02]  /*96d0*/  ISETP.LT.OR P5, PT, R35, 0x99, !P1 ;  /* 0x000000992300780c */ /* 0x000fe40004fa1670 */
[----:B------:R-:W-:-:S05]  /*96e0*/  F2FP.F16.E4M3.UNPACK_B R32, R32 ;  /* 0x00000020ff20723e */ /* 0x000fca00020006ff */
[----:B------:R-:W-:-:S05]  /*96f0*/  HADD2.F32 R32, -RZ, R32.H0_H0 ;  /* 0x20000020ff207230 */ /* 0x000fca0000004100 */
[----:B------:R-:W-:-:S04]  /*9700*/  FMUL R32, R32, UR21 ;  /* 0x0000001520207c20 */ /* 0x000fc80008400000 */
[----:B------:R-:W-:Y:S01]  /*9710*/  FFMA R32, R23, UR20, R32 ;  /* 0x0000001417207c23 */ /* 0x000fe20008000020 */
[----:B------:R-:W-:-:S04]  /*9720*/  PRMT R23, RZ, 0x7610, R23 ;  /* 0x00007610ff177816 */ /* 0x000fc80000000017 */
[----:B----4-:R-:W-:-:S05]  /*9730*/  F2FP.SATFINITE.E4M3.F32.PACK_AB_MERGE_C R33, RZ, R32, RZ ;  /* 0x00000020ff21723e */ /* 0x010fca00048070ff */
[----:B------:R4:W-:Y:S01]  /*9740*/  @!P4 STG.E.U8 desc[UR18][R26.64+0x91], R33 ;  /* 0x000091211a00c986 */ /* 0x0009e2000c101112 */
[----:B------:R-:W-:Y:S05]  /*9750*/  @P5 BRA `(.L_x_193) ;  /* 0x0000000000045947 */ /* 0x000fea0003800000 */
[----:B------:R0:W5:Y:S02]  /*9760*/  LDG.E.U8 R23, desc[UR18][R28.64+0x98] ;  /* 0x000098121c177981 */ /* 0x000164000c1e1100 */
.L_x_193:
[----:B------:R-:W-:Y:S05]  /*9770*/  BSYNC B1 ;  /* 0x0000000000017941 */ /* 0x000fea0003800000 */
.L_x_192:
        /* <DEDUP_REMOVED lines=8> */
[----:B------:R-:W-:-:S05]  /*9800*/  F2FP.SATFINITE.E4M3.F32.PACK_AB_MERGE_C R23, RZ, R23, RZ ;  /* 0x00000017ff17723e */ /* 0x000fca00048070ff */
[----:B------:R0:W-:Y:S01]  /*9810*/  @!P5 STG.E.U8 desc[UR18][R24.64+0x98], R23 ;  /* 0x000098171800d986 */ /* 0x0001e2000c101112 */
[----:B------:R-:W-:Y:S05]  /*9820*/  @P4 BRA `(.L_x_195) ;  /* 0x0000000000044947 */ /* 0x000fea0003800000 */
[----:B------:R0:W5:Y:S02]  /*9830*/  LDG.E.U8 R22, desc[UR18][R28.64+0x99] ;  /* 0x000099121c167981 */ /* 0x000164000c1e1100 */
.L_x_195:
[----:B------:R-:W-:Y:S05]  /*9840*/  BSYNC B1 ;  /* 0x0000000000017941 */ /* 0x000fea0003800000 */
.L_x_194:
        /* <DEDUP_REMOVED lines=8> */
[----:B0-----:R-:W-:-:S05]  /*98d0*/  F2FP.SATFINITE.E4M3.F32.PACK_AB_MERGE_C R23, RZ, R22, RZ ;  /* 0x00000016ff17723e */ /* 0x001fca00048070ff */
[----:B------:R0:W-:Y:S01]  /*98e0*/  @!P4 STG.E.U8 desc[UR18][R24.64+0x99], R23 ;  /* 0x000099171800c986 */ /* 0x0001e2000c101112 */
[----:B------:R-:W-:Y:S05]  /*98f0*/  @P5 BRA `(.L_x_197) ;  /* 0x0000000000045947 */ /* 0x000fea0003800000 */
[----:B------:R0:W5:Y:S02]  /*9900*/  LDG.E.U8 R21, desc[UR18][R30.64+0x98] ;  /* 0x000098121e157981 */ /* 0x000164000c1e1100 */
.L_x_197:
[----:B------:R-:W-:Y:S05]  /*9910*/  BSYNC B1 ;  /* 0x0000000000017941 */ /* 0x000fea0003800000 */
.L_x_196:
        /* <DEDUP_REMOVED lines=12> */
.L_x_199:
[----:B------:R-:W-:Y:S05]  /*99e0*/  BSYNC B1 ;  /* 0x0000000000017941 */ /* 0x000fea0003800000 */
.L_x_198:
        /* <DEDUP_REMOVED lines=12> */
.L_x_201:
[----:B------:R-:W-:Y:S05]  /*9ab0*/  BSYNC B1 ;  /* 0x0000000000017941 */ /* 0x000fea0003800000 */
.L_x_200:
        /* <DEDUP_REMOVED lines=12> */
.L_x_203:
[----:B------:R-:W-:Y:S05]  /*9b80*/  BSYNC B1 ;  /* 0x0000000000017941 */ /* 0x000fea0003800000 */
.L_x_202:
        /* <DEDUP_REMOVED lines=12> */
.L_x_205:
[----:B------:R-:W-:Y:S05]  /*9c50*/  BSYNC B1 ;  /* 0x0000000000017941 */ /* 0x000fea0003800000 */
.L_x_204:
        /* <DEDUP_REMOVED lines=12> */
.L_x_207:
[----:B------:R-:W-:Y:S05]  /*9d20*/  BSYNC B1 ;  /* 0x0000000000017941 */ /* 0x000fea0003800000 */
.L_x_206:
        /* <DEDUP_REMOVED lines=12> */
.L_x_209:
[----:B------:R-:W-:Y:S05]  /*9df0*/  BSYNC B1 ;  /* 0x0000000000017941 */ /* 0x000fea0003800000 */
.L_x_208:
        /* <DEDUP_REMOVED lines=12> */
.L_x_211:
[----:B------:R-:W-:Y:S05]  /*9ec0*/  BSYNC B1 ;  /* 0x0000000000017941 */ /* 0x000fea0003800000 */
.L_x_210:
        /* <DEDUP_REMOVED lines=12> */
.L_x_213:
[----:B------:R-:W-:Y:S05]  /*9f90*/  BSYNC B1 ;  /* 0x0000000000017941 */ /* 0x000fea0003800000 */
.L_x_212:
        /* <DEDUP_REMOVED lines=12> */
.L_x_215:
[----:B------:R-:W-:Y:S05]  /*a060*/  BSYNC B1 ;  /* 0x0000000000017941 */ /* 0x000fea0003800000 */
.L_x_214:
        /* <DEDUP_REMOVED lines=12> */
.L_x_217:
[----:B------:R-:W-:Y:S05]  /*a130*/  BSYNC B1 ;  /* 0x0000000000017941 */ /* 0x000fea0003800000 */
.L_x_216:
        /* <DEDUP_REMOVED lines=12> */
.L_x_219:
[----:B------:R-:W-:Y:S05]  /*a200*/  BSYNC B1 ;  /* 0x0000000000017941 */ /* 0x000fea0003800000 */
.L_x_218:
        /* <DEDUP_REMOVED lines=12> */
.L_x_221:
[----:B------:R-:W-:Y:S05]  /*a2d0*/  BSYNC B1 ;  /* 0x0000000000017941 */ /* 0x000fea0003800000 */
.L_x_220:
        /* <DEDUP_REMOVED lines=12> */
.L_x_223:
[----:B------:R-:W-:Y:S05]  /*a3a0*/  BSYNC B1 ;  /* 0x0000000000017941 */ /* 0x000fea0003800000 */
.L_x_222:
        /* <DEDUP_REMOVED lines=12> */
.L_x_225:
[----:B------:R-:W-:Y:S05]  /*a470*/  BSYNC B1 ;  /* 0x0000000000017941 */ /* 0x000fea0003800000 */
.L_x_224:
        /* <DEDUP_REMOVED lines=12> */
.L_x_227:
[----:B------:R-:W-:Y:S05]  /*a540*/  BSYNC B1 ;  /* 0x0000000000017941 */ /* 0x000fea0003800000 */
.L_x_226:
        /* <DEDUP_REMOVED lines=12> */
.L_x_229:
[----:B------:R-:W-:Y:S05]  /*a610*/  BSYNC B1 ;  /* 0x0000000000017941 */ /* 0x000fea0003800000 */
.L_x_228:
        /* <DEDUP_REMOVED lines=12> */
.L_x_231:
[----:B------:R-:W-:Y:S05]  /*a6e0*/  BSYNC B1 ;  /* 0x0000000000017941 */ /* 0x000fea0003800000 */
.L_x_230:
        /* <DEDUP_REMOVED lines=12> */
.L_x_233:
[----:B------:R-:W-:Y:S05]  /*a7b0*/  BSYNC B1 ;  /* 0x0000000000017941 */ /* 0x000fea0003800000 */
.L_x_232:
        /* <DEDUP_REMOVED lines=12> */
.L_x_235:
[----:B------:R-:W-:Y:S05]  /*a880*/  BSYNC B1 ;  /* 0x0000000000017941 */ /* 0x000fea0003800000 */
.L_x_234:
[----:B-----5:R-:W-:Y:S01]  /*a890*/  LOP3.LUT R2, R2, 0xff, RZ, 0xc0, !PT ;  /* 0x000000ff02027812 */ /* 0x020fe200078ec0ff */
[----:B------:R-:W-:Y:S01]  /*a8a0*/  BSSY B1, `(.L_x_236) ;  /* 0x000000b000017945 */ /* 0x000fe20003800000 */
[----:B------:R-:W-:Y:S02]  /*a8b0*/  ISETP.LT.OR P5, PT, R35, 0xc1, !P2 ;  /* 0x000000c12300780c */ /* 0x000fe400057a1670 */
[----:B------:R-:W-:-:S05]  /*a8c0*/  F2FP.F16.E4M3.UNPACK_B R2, R2 ;  /* 0x00000002ff02723e */ /* 0x000fca00020006ff */
[----:B------:R-:W-:-:S05]  /*a8d0*/  HADD2.F32 R2, -RZ, R2.H0_H0 ;  /* 0x20000002ff027230 */ /* 0x000fca0000004100 */
[----:B0-----:R-:W-:-:S04]  /*a8e0*/  FMUL R3, R2, UR21 ;  /* 0x0000001502037c20 */ /* 0x001fc80008400000 */
[----:B------:R-:W-:Y:S01]  /*a8f0*/  FFMA R3, R0, UR20, R3 ;  /* 0x0000001400037c23 */ /* 0x000fe20008000003 */
[----:B------:R-:W-:-:S04]  /*a900*/  PRMT R0, RZ, 0x7610, R0 ;  /* 0x00007610ff007816 */ /* 0x000fc80000000000 */
[----:B------:R-:W-:-:S05]  /*a910*/  F2FP.SATFINITE.E4M3.F32.PACK_AB_MERGE_C R3, RZ, R3, RZ ;  /* 0x00000003ff03723e */ /* 0x000fca00048070ff */
[----:B------:R0:W-:Y:S01]  /*a920*/  @!P4 STG.E.U8 desc[UR18][R24.64+0xc1], R3 ;  /* 0x0000c1031800c986 */ /* 0x0001e2000c101112 */
[----:B------:R-:W-:Y:S05]  /*a930*/  @P5 BRA `(.L_x_237) ;  /* 0x0000000000045947 */ /* 0x000fea0003800000 */
[----:B------:R0:W5:Y:S02]  /*a940*/  LDG.E.U8 R0, desc[UR18][R30.64+0xc0] ;  /* 0x0000c0121e007981 */ /* 0x000164000c1e1100 */
.L_x_237:
[----:B------:R-:W-:Y:S05]  /*a950*/  BSYNC B1 ;  /* 0x0000000000017941 */ /* 0x000fea0003800000 */
.L_x_236:
[----:B------:R-:W2:Y:S01]  /*a960*/  LDL.LU R2, [R1] ;  /* 0x0000000001027983 */ /* 0x000ea20000300800 */
[----:B-----5:R-:W-:Y:S01]  /*a970*/  LOP3.LUT R0, R0, 0xff, RZ, 0xc0, !PT ;  /* 0x000000ff00007812 */ /* 0x020fe200078ec0ff */
[----:B------:R-:W-:Y:S01]  /*a980*/  BSSY B1, `(.L_x_238) ;  /* 0x000000b000017945 */ /* 0x000fe20003800000 */
[----:B------:R-:W-:Y:S02]  /*a990*/  ISETP.LT.OR P4, PT, R35, 0xc2, !P2 ;  /* 0x000000c22300780c */ /* 0x000fe40005781670 */
[----:B------:R-:W-:-:S05]  /*a9a0*/  F2FP.F16.E4M3.UNPACK_B R0, R0 ;  /* 0x00000000ff00723e */ /* 0x000fca00020006ff */
[----:B------:R-:W-:-:S05]  /*a9b0*/  HADD2.F32 R0, -RZ, R0.H0_H0 ;  /* 0x20000000ff007230 */ /* 0x000fca0000004100 */
[----:B------:R-:W-:-:S04]  /*a9c0*/  FMUL R0, R0, UR21 ;  /* 0x0000001500007c20 */ /* 0x000fc80008400000 */
[----:B--2---:R-:W-:-:S05]  /*a9d0*/  FFMA R0, R2, UR20, R0 ;  /* 0x0000001402007c23 */ /* 0x004fca0008000000 */
[----:B0-----:R-:W-:Y:S02]  /*a9e0*/  F2FP.SATFINITE.E4M3.F32.PACK_AB_MERGE_C R3, RZ, R0, RZ ;  /* 0x00000000ff03723e */ /* 0x001fe400048070ff */
[----:B------:R-:W-:-:S03]  /*a9f0*/  PRMT R0, RZ, 0x7610, R0 ;  /* 0x00007610ff007816 */ /* 0x000fc60000000000 */
[----:B------:R0:W-:Y:S01]  /*aa00*/  @!P5 STG.E.U8 desc[UR18][R26.64+0xc0], R3 ;  /* 0x0000c0031a00d986 */ /* 0x0001e2000c101112 */
[----:B------:R-:W-:Y:S05]  /*aa10*/  @P4 BRA `(.L_x_239) ;  /* 0x0000000000044947 */ /* 0x000fea0003800000 */
[----:B------:R2:W5:Y:S02]  /*aa20*/  LDG.E.U8 R0, desc[UR18][R30.64+0xc1] ;  /* 0x0000c1121e007981 */ /* 0x000564000c1e1100 */
.L_x_239:
[----:B------:R-:W-:Y:S05]  /*aa30*/  BSYNC B1 ;  /* 0x0000000000017941 */ /* 0x000fea0003800000 */
.L_x_238:
[----:B------:R-:W3:Y:S01]  /*aa40*/  LDL.LU R2, [R1+0x4] ;  /* 0x0000040001027983 */ /* 0x000ee20000300800 */
[----:B-----5:R-:W-:Y:S01]  /*aa50*/  LOP3.LUT R0, R0, 0xff, RZ, 0xc0, !PT ;  /* 0x000000ff00007812 */ /* 0x020fe200078ec0ff */
[----:B------:R-:W-:Y:S01]  /*aa60*/  BSSY B1, `(.L_x_240) ;  /* 0x000000b000017945 */ /* 0x000fe20003800000 */
[----:B------:R-:W-:Y:S02]  /*aa70*/  ISETP.LT.OR P5, PT, R35, 0xc9, !P1 ;  /* 0x000000c92300780c */ /* 0x000fe40004fa1670 */
[----:B------:R-:W-:-:S05]  /*aa80*/  F2FP.F16.E4M3.UNPACK_B R0, R0 ;  /* 0x00000000ff00723e */ /* 0x000fca00020006ff */
[----:B------:R-:W-:-:S05]  /*aa90*/  HADD2.F32 R0, -RZ, R0.H0_H0 ;  /* 0x20000000ff007230 */ /* 0x000fca0000004100 */
[----:B------:R-:W-:-:S04]  /*aaa0*/  FMUL R0, R0, UR21 ;  /* 0x0000001500007c20 */ /* 0x000fc80008400000 */
[----:B---3--:R-:W-:-:S05]  /*aab0*/  FFMA R0, R2, UR20, R0 ;  /* 0x0000001402007c23 */ /* 0x008fca0008000000 */
[----:B0-----:R-:W-:Y:S02]  /*aac0*/  F2FP.SATFINITE.E4M3.F32.PACK_AB_MERGE_C R3, RZ, R0, RZ ;  /* 0x00000000ff03723e */ /* 0x001fe400048070ff */
[----:B------:R-:W-:-:S03]  /*aad0*/  PRMT R0, RZ, 0x7610, R0 ;  /* 0x00007610ff007816 */ /* 0x000fc60000000000 */
[----:B------:R0:W-:Y:S01]  /*aae0*/  @!P4 STG.E.U8 desc[UR18][R26.64+0xc1], R3 ;  /* 0x0000c1031a00c986 */ /* 0x0001e2000c101112 */
[----:B------:R-:W-:Y:S05]  /*aaf0*/  @P5 BRA `(.L_x_241) ;  /* 0x0000000000045947 */ /* 0x000fea0003800000 */
[----:B------:R3:W5:Y:S02]  /*ab00*/  LDG.E.U8 R0, desc[UR18][R28.64+0xc8] ;  /* 0x0000c8121c007981 */ /* 0x000764000c1e1100 */
.L_x_241:
[----:B------:R-:W-:Y:S05]  /*ab10*/  BSYNC B1 ;  /* 0x0000000000017941 */ /* 0x000fea0003800000 */
.L_x_240:
[----:B------:R-:W2:Y:S01]  /*ab20*/  LDL.LU R2, [R1+0x8] ;  /* 0x0000080001027983 */ /* 0x000ea20000300800 */
        /* <DEDUP_REMOVED lines=12> */
.L_x_243:
[----:B------:R-:W-:Y:S05]  /*abf0*/  BSYNC B1 ;  /* 0x0000000000017941 */ /* 0x000fea0003800000 */
.L_x_242:
        /* <DEDUP_REMOVED lines=13> */
.L_x_245:
[----:B------:R-:W-:Y:S05]  /*acd0*/  BSYNC B1 ;  /* 0x0000000000017941 */ /* 0x000fea0003800000 */
.L_x_244:
        /* <DEDUP_REMOVED lines=13> */
.L_x_247:
[----:B------:R-:W-:Y:S05]  /*adb0*/  BSYNC B1 ;  /* 0x0000000000017941 */ /* 0x000fea0003800000 */
.L_x_246:
        /* <DEDUP_REMOVED lines=13> */
.L_x_249:
[----:B------:R-:W-:Y:S05]  /*ae90*/  BSYNC B1 ;  /* 0x0000000000017941 */ /* 0x000fea0003800000 */
.L_x_248:
        /* <DEDUP_REMOVED lines=13> */
.L_x_251:
[----:B------:R-:W-:Y:S05]  /*af70*/  BSYNC B1 ;  /* 0x0000000000017941 */ /* 0x000fea0003800000 */
.L_x_250:
        /* <DEDUP_REMOVED lines=13> */
.L_x_253:
[----:B------:R-:W-:Y:S05]  /*b050*/  BSYNC B1 ;  /* 0x0000000000017941 */ /* 0x000fea0003800000 */
.L_x_252:
        /* <DEDUP_REMOVED lines=13> */
.L_x_255:
[----:B------:R-:W-:Y:S05]  /*b130*/  BSYNC B1 ;  /* 0x0000000000017941 */ /* 0x000fea0003800000 */
.L_x_254:
        /* <DEDUP_REMOVED lines=13> */
.L_x_257:
[----:B------:R-:W-:Y:S05]  /*b210*/  BSYNC B1 ;  /* 0x0000000000017941 */ /* 0x000fea0003800000 */
.L_x_256:
        /* <DEDUP_REMOVED lines=13> */
.L_x_259:
[----:B------:R-:W-:Y:S05]  /*b2f0*/  BSYNC B1 ;  /* 0x0000000000017941 */ /* 0x000fea0003800000 */
.L_x_258:
        /* <DEDUP_REMOVED lines=13> */
.L_x_261:
[----:B------:R-:W-:Y:S05]  /*b3d0*/  BSYNC B1 ;  /* 0x0000000000017941 */ /* 0x000fea0003800000 */
.L_x_260:
        /* <DEDUP_REMOVED lines=13> */
.L_x_263:
[----:B------:R-:W-:Y:S05]  /*b4b0*/  BSYNC B1 ;  /* 0x0000000000017941 */ /* 0x000fea0003800000 */
.L_x_262:
        /* <DEDUP_REMOVED lines=13> */
.L_x_265:
[----:B------:R-:W-:Y:S05]  /*b590*/  BSYNC B1 ;  /* 0x0000000000017941 */ /* 0x000fea0003800000 */
.L_x_264:
        /* <DEDUP_REMOVED lines=13> */
.L_x_267:
[----:B------:R-:W-:Y:S05]  /*b670*/  BSYNC B1 ;  /* 0x0000000000017941 */ /* 0x000fea0003800000 */
.L_x_266:
        /* <DEDUP_REMOVED lines=13> */
.L_x_269:
[----:B------:R-:W-:Y:S05]  /*b750*/  BSYNC B1 ;  /* 0x0000000000017941 */ /* 0x000fea0003800000 */
.L_x_268:
        /* <DEDUP_REMOVED lines=13> */
.L_x_271:
[----:B------:R-:W-:Y:S05]  /*b830*/  BSYNC B1 ;  /* 0x0000000000017941 */ /* 0x000fea0003800000 */
.L_x_270:
        /* <DEDUP_REMOVED lines=13> */
.L_x_273:
[----:B------:R-:W-:Y:S05]  /*b910*/  BSYNC B1 ;  /* 0x0000000000017941 */ /* 0x000fea0003800000 */
.L_x_272:
        /* <DEDUP_REMOVED lines=13> */
.L_x_275:
[----:B------:R-:W-:Y:S05]  /*b9f0*/  BSYNC B1 ;  /* 0x0000000000017941 */ /* 0x000fea0003800000 */
.L_x_274:
        /* <DEDUP_REMOVED lines=13> */
.L_x_277:
[----:B------:R-:W-:Y:S05]  /*bad0*/  BSYNC B1 ;  /* 0x0000000000017941 */ /* 0x000fea0003800000 */
.L_x_276:
        /* <DEDUP_REMOVED lines=13> */
.L_x_279:
[----:B------:R-:W-:Y:S05]  /*bbb0*/  BSYNC B1 ;  /* 0x0000000000017941 */ /* 0x000fea0003800000 */
.L_x_278:
        /* <DEDUP_REMOVED lines=13> */
.L_x_281:
[----:B------:R-:W-:Y:S05]  /*bc90*/  BSYNC B1 ;  /* 0x0000000000017941 */ /* 0x000fea0003800000 */
.L_x_280:
        /* <DEDUP_REMOVED lines=13> */
.L_x_283:
[----:B------:R-:W-:Y:S05]  /*bd70*/  BSYNC B1 ;  /* 0x0000000000017941 */ /* 0x000fea0003800000 */
.L_x_282:
        /* <DEDUP_REMOVED lines=13> */
.L_x_285:
[----:B------:R-:W-:Y:S05]  /*be50*/  BSYNC B1 ;  /* 0x0000000000017941 */ /* 0x000fea0003800000 */
.L_x_284:
        /* <DEDUP_REMOVED lines=13> */
.L_x_287:
[----:B------:R-:W-:Y:S05]  /*bf30*/  BSYNC B1 ;  /* 0x0000000000017941 */ /* 0x000fea0003800000 */
.L_x_286:
        /* <DEDUP_REMOVED lines=13> */
.L_x_289:
[----:B------:R-:W-:Y:S05]  /*c010*/  BSYNC B1 ;  /* 0x0000000000017941 */ /* 0x000fea0003800000 */
.L_x_288:
        /* <DEDUP_REMOVED lines=13> */
.L_x_291:
[----:B------:R-:W-:Y:S05]  /*c0f0*/  BSYNC B1 ;  /* 0x0000000000017941 */ /* 0x000fea0003800000 */
.L_x_290:
        /* <DEDUP_REMOVED lines=13> */
.L_x_293:
[----:B------:R-:W-:Y:S05]  /*c1d0*/  BSYNC B1 ;  /* 0x0000000000017941 */ /* 0x000fea0003800000 */
.L_x_292:
        /* <DEDUP_REMOVED lines=13> */
.L_x_295:
[----:B------:R-:W-:Y:S05]  /*c2b0*/  BSYNC B1 ;  /* 0x0000000000017941 */ /* 0x000fea0003800000 */
.L_x_294:
[----:B------:R-:W-:Y:S05]  /*c2c0*/  @P2 BRA `(.L_x_296) ;  /* 0x0000002000a42947 */ /* 0x000fea0003800000 */
[----:B------:R-:W2:Y:S01]  /*c2d0*/  LDL.LU R2, [R1+0x74] ;  /* 0x0000740001027983 */ /* 0x000ea20000300800 */
[----:B-----5:R-:W-:-:S04]  /*c2e0*/  LOP3.LUT R0, R0, 0xff, RZ, 0xc0, !PT ;  /* 0x000000ff00007812 */ /* 0x020fc800078ec0ff */
[----:B------:R-:W-:-:S05]  /*c2f0*/  F2FP.F16.E4M3.UNPACK_B R0, R0 ;  /* 0x00000000ff00723e */ /* 0x000fca00020006ff */
[----:B------:R-:W-:-:S05]  /*c300*/  HADD2.F32 R0, -RZ, R0.H0_H0 ;  /* 0x20000000ff007230 */ /* 0x000fca0000004100 */
[----:B------:R-:W-:-:S04]  /*c310*/  FMUL R0, R0, UR21 ;  /* 0x0000001500007c20 */ /* 0x000fc80008400000 */
[----:B--2---:R-:W-:-:S05]  /*c320*/  FFMA R0, R2, UR20, R0 ;  /* 0x0000001402007c23 */ /* 0x004fca0008000000 */
[----:B0-----:R-:W-:-:S05]  /*c330*/  F2FP.SATFINITE.E4M3.F32.PACK_AB_MERGE_C R3, RZ, R0, RZ ;  /* 0x00000000ff03723e */ /* 0x001fca00048070ff */
[----:B------:R0:W-:Y:S01]  /*c340*/  STG.E.U8 desc[UR18][R26.64+0xf9], R3 ;  /* 0x0000f9031a007986 */ /* 0x0001e2000c101112 */
[----:B------:R-:W-:Y:S05]  /*c350*/  BRA `(.L_x_296) ;  /* 0x0000002000807947 */ /* 0x000fea0003800000 */
.L_x_39:
[C---:B------:R-:W-:Y:S01]  /*c360*/  ISETP.GE.AND P2, PT, R38.reuse, 0x1, PT ;  /* 0x000000012600780c */ /* 0x040fe20003f46270 */
[----:B------:R-:W2:Y:S01]  /*c370*/  LDL.LU R227, [R1+0x14] ;  /* 0x0000140001e37983 */ /* 0x000ea20000300800 */
[----:B------:R-:W-:Y:S01]  /*c380*/  ISETP.GE.AND P1, PT, R38, 0x9, PT ;  /* 0x000000092600780c */ /* 0x000fe20003f26270 */
[----:B------:R-:W-:Y:S01]  /*c390*/  FMUL R226, R226, UR20 ;  /* 0x00000014e2e27c20 */ /* 0x000fe20008400000 */
[----:B------:R-:W-:Y:S01]  /*c3a0*/  ISETP.LT.OR P4, PT, R35, 0x1, !P2 ;  /* 0x000000012300780c */ /* 0x000fe20005781670 */
[----:B------:R-:W-:Y:S01]  /*c3b0*/  FMUL R225, R225, UR20 ;  /* 0x00000014e1e17c20 */ /* 0x000fe20008400000 */
[C---:B------:R-:W-:Y:S01]  /*c3c0*/  ISETP.LT.OR P5, PT, R35.reuse, 0x2, !P2 ;  /* 0x000000022300780c */ /* 0x040fe200057a1670 */
[----:B------:R-:W-:Y:S01]  /*c3d0*/  FMUL R224, R224, UR20 ;  /* 0x00000014e0e07c20 */ /* 0x000fe20008400000 */
[----:B------:R-:W-:Y:S02]  /*c3e0*/  ISETP.LT.OR P6, PT, R35, 0x1, !P1 ;  /* 0x000000012300780c */ /* 0x000fe40004fc1670 */
[----:B------:R-:W-:-:S02]  /*c3f0*/  F2FP.SATFINITE.E4M3.F32.PACK_AB_MERGE_C R29, RZ, R226, RZ ;  /* 0x000000e2ff1d723e */ /* 0x000fc400048070ff */
[----:B------:R-:W-:Y:S01]  /*c400*/  F2FP.SATFINITE.E4M3.F32.PACK_AB_MERGE_C R225, RZ, R225, RZ ;  /* 0x000000e1ffe1723e */ /* 0x000fe200048070ff */
[----:B------:R-:W-:Y:S01]  /*c410*/  FMUL R223, R223, UR20 ;  /* 0x00000014dfdf7c20 */ /* 0x000fe20008400000 */
[----:B------:R-:W-:Y:S01]  /*c420*/  F2FP.SATFINITE.E4M3.F32.PACK_AB_MERGE_C R31, RZ, R224, RZ ;  /* 0x000000e0ff1f723e */ /* 0x000fe200048070ff */
[----:B------:R-:W-:Y:S01]  /*c430*/  FMUL R222, R222, UR20 ;  /* 0x00000014dede7c20 */ /* 0x000fe20008400000 */
[----:B------:R-:W-:Y:S01]  /*c440*/  FMUL R221, R221, UR20 ;  /* 0x00000014dddd7c20 */ /* 0x000fe20008400000 */
[----:B------:R0:W-:Y:S01]  /*c450*/  @!P4 STG.E.U8 desc[UR18][R24.64], R29 ;  /* 0x0000001d1800c986 */ /* 0x0001e2000c101112 */
[----:B------:R-:W-:-:S03]  /*c460*/  ISETP.LT.OR P4, PT, R35, 0x2, !P1 ;  /* 0x000000022300780c */ /* 0x000fc60004f81670 */
[----:B------:R-:W-:Y:S01]  /*c470*/  @!P5 STG.E.U8 desc[UR18][R24.64+0x1], R225 ;  /* 0x000001e11800d986 */ /* 0x000fe2000c101112 */
[----:B------:R-:W-:-:S03]  /*c480*/  ISETP.LT.OR P5, PT, R35, 0x9, !P2 ;  /* 0x000000092300780c */ /* 0x000fc600057a1670 */
[----:B------:R1:W-:Y:S01]  /*c490*/  @!P6 STG.E.U8 desc[UR18][R26.64], R31 ;  /* 0x0000001f1a00e986 */ /* 0x0003e2000c101112 */
[----:B------:R-:W-:Y:S02]  /*c4a0*/  ISETP.LT.OR P6, PT, R35, 0xa, !P2 ;  /* 0x0000000a2300780c */ /* 0x000fe400057c1670 */
[----:B------:R-:W-:Y:S01]  /*c4b0*/  F2FP.SATFINITE.E4M3.F32.PACK_AB_MERGE_C R223, RZ, R223, RZ ;  /* 0x000000dfffdf723e */ /* 0x000fe200048070ff */
[----:B------:R-:W-:Y:S01]  /*c4c0*/  FMUL R219, R219, UR20 ;  /* 0x00000014dbdb7c20 */ /* 0x000fe20008400000 */
[----:B------:R-:W-:Y:S01]  /*c4d0*/  F2FP.SATFINITE.E4M3.F32.PACK_AB_MERGE_C R33, RZ, R222, RZ ;  /* 0x000000deff21723e */ /* 0x000fe200048070ff */
[----:B------:R-:W-:Y:S01]  /*c4e0*/  FMUL R220, R220, UR20 ;  /* 0x00000014dcdc7c20 */ /* 0x000fe20008400000 */
[----:B------:R-:W-:Y:S01]  /*c4f0*/  F2FP.SATFINITE.E4M3.F32.PACK_AB_MERGE_C R221, RZ, R221, RZ ;  /* 0x000000ddffdd723e */ /* 0x000fe200048070ff */
[----:B------:R-:W-:Y:S01]  /*c500*/  @!P4 STG.E.U8 desc[UR18][R26.64+0x1], R223 ;  /* 0x000001df1a00c986 */ /* 0x000fe2000c101112 */
[----:B------:R-:W-:-:S03]  /*c510*/  ISETP.LT.OR P4, PT, R35, 0x9, !P1 ;  /* 0x000000092300780c */ /* 0x000fc60004f81670 */
[----:B------:R3:W-:Y:S01]  /*c520*/  @!P5 STG.E.U8 desc[UR18][R24.64+0x8], R33 ;  /* 0x000008211800d986 */ /* 0x0007e2000c101112 */
[----:B------:R-:W-:-:S03]  /*c530*/  ISETP.LT.OR P5, PT, R35, 0xa, !P1 ;  /* 0x0000000a2300780c */ /* 0x000fc60004fa1670 */
[----:B------:R-:W-:Y:S01]  /*c540*/  @!P6 STG.E.U8 desc[UR18][R24.64+0x9], R221 ;  /* 0x000009dd1800e986 */ /* 0x000fe2000c101112 */
[----:B------:R-:W-:Y:S01]  /*c550*/  ISETP.LT.OR P6, PT, R35, 0x11, !P2 ;  /* 0x000000112300780c */ /* 0x000fe200057c1670 */
[----:B------:R-:W-:Y:S01]  /*c560*/  FMUL R218, R218, UR20 ;  /* 0x00000014dada7c20 */ /* 0x000fe20008400000 */
[----:B------:R-:W-:Y:S01]  /*c570*/  F2FP.SATFINITE.E4M3.F32.PACK_AB_MERGE_C R219, RZ, R219, RZ ;  /* 0x000000dbffdb723e */ /* 0x000fe200048070ff */
[----:B------:R-:W-:Y:S01]  /*c580*/  FMUL R217, R217, UR20 ;  /* 0x00000014d9d97c20 */ /* 0x000fe20008400000 */
[----:B0-----:R-:W-:Y:S01]  /*c590*/  F2FP.SATFINITE.E4M3.F32.PACK_AB_MERGE_C R29, RZ, R220, RZ ;  /* 0x000000dcff1d723e */ /* 0x001fe200048070ff */
[----:B------:R-:W-:Y:S01]  /*c5a0*/  FMUL R216, R216, UR20 ;  /* 0x00000014d8d87c20 */ /* 0x000fe20008400000 */
[----:B-1----:R-:W-:Y:S01]  /*c5b0*/  F2FP.SATFINITE.E4M3.F32.PACK_AB_MERGE_C R31, RZ, R218, RZ ;  /* 0x000000daff1f723e */ /* 0x002fe200048070ff */
[----:B------:R-:W-:Y:S01]  /*c5c0*/  FMUL R215, R215, UR20 ;  /* 0x00000014d7d77c20 */ /* 0x000fe20008400000 */
[----:B------:R-:W-:Y:S01]  /*c5d0*/  FMUL R213, R213, UR20 ;  /* 0x00000014d5d57c20 */ /* 0x000fe20008400000 */
[----:B------:R-:W-:Y:S01]  /*c5e0*/  @!P5 STG.E.U8 desc[UR18][R26.64+0x9], R219 ;  /* 0x000009db1a00d986 */ /* 0x000fe2000c101112 */
[----:B------:R-:W-:-:S03]  /*c5f0*/  ISETP.LT.OR P5, PT, R35, 0x12, !P2 ;  /* 0x000000122300780c */ /* 0x000fc600057a1670 */
[----:B------:R0:W-:Y:S01]  /*c600*/  @!P4 STG.E.U8 desc[UR18][R26.64+0x8], R29 ;  /* 0x0000081d1a00c986 */ /* 0x0001e2000c101112 */
[----:B------:R-:W-:-:S03]  /*c610*/  ISETP.LT.OR P4, PT, R35, 0x11, !P1 ;  /* 0x000000112300780c */ /* 0x000fc60004f81670 */
[----:B------:R1:W-:Y:S01]  /*c620*/  @!P6 STG.E.U8 desc[UR18][R24.64+0x10], R31 ;  /* 0x0000101f1800e986 */ /* 0x0003e2000c101112 */
[C---:B------:R-:W-:Y:S02]  /*c630*/  ISETP.LT.OR P6, PT, R35.reuse, 0x12, !P1 ;  /* 0x000000122300780c */ /* 0x040fe40004fc1670 */
[----:B------:R-:W-:Y:S01]  /*c640*/  F2FP.SATFINITE.E4M3.F32.PACK_AB_MERGE_C R217, RZ, R217, RZ ;  /* 0x000000d9ffd9723e */ /* 0x000fe200048070ff */
[----:B------:R-:W-:Y:S01]  /*c650*/  FMUL R214, R214, UR20 ;  /* 0x00000014d6d67c20 */ /* 0x000fe20008400000 */
[----:B---3--:R-:W-:Y:S01]  /*c660*/  F2FP.SATFINITE.E4M3.F32.PACK_AB_MERGE_C R33, RZ, R216, RZ ;  /* 0x000000d8ff21723e */ /* 0x008fe200048070ff */
[----:B------:R-:W-:Y:S01]  /*c670*/  FMUL R212, R212, UR20 ;  /* 0x00000014d4d47c20 */ /* 0x000fe20008400000 */
[----:B------:R-:W-:Y:S01]  /*c680*/  F2FP.SATFINITE.E4M3.F32.PACK_AB_MERGE_C R215, RZ, R215, RZ ;  /* 0x000000d7ffd7723e */ /* 0x000fe200048070ff */
[----:B------:R-:W-:Y:S01]  /*c690*/  @!P5 STG.E.U8 desc[UR18][R24.64+0x11], R217 ;  /* 0x000011d91800d986 */ /* 0x000fe2000c101112 */
[----:B------:R-:W-:-:S03]  /*c6a0*/  ISETP.LT.OR P5, PT, R35, 0x1a, !P2 ;  /* 0x0000001a2300780c */ /* 0x000fc600057a1670 */
[----:B------:R3:W-:Y:S01]  /*c6b0*/  @!P4 STG.E.U8 desc[UR18][R26.64+0x10], R33 ;  /* 0x000010211a00c986 */ /* 0x0007e2000c101112 */
[----:B------:R-:W-:-:S03]  /*c6c0*/  ISETP.LT.OR P4, PT, R35, 0x19, !P2 ;  /* 0x000000192300780c */ /* 0x000fc60005781670 */
[----:B------:R-:W-:Y:S01]  /*c6d0*/  @!P6 STG.E.U8 desc[UR18][R26.64+0x11], R215 ;  /* 0x000011d71a00e986 */ /* 0x000fe2000c101112 */
[----:B------:R-:W-:Y:S02]  /*c6e0*/  ISETP.LT.OR P6, PT, R35, 0x19, !P1 ;  /* 0x000000192300780c */ /* 0x000fe40004fc1670 */
[----:B------:R-:W-:Y:S01]  /*c6f0*/  F2FP.SATFINITE.E4M3.F32.PACK_AB_MERGE_C R213, RZ, R213, RZ ;  /* 0x000000d5ffd5723e */ /* 0x000fe200048070ff */
[----:B------:R-:W-:Y:S01]  /*c700*/  FMUL R211, R211, UR20 ;  /* 0x00000014d3d37c20 */ /* 0x000fe20008400000 */
[----:B0-----:R-:W-:Y:S01]  /*c710*/  F2FP.SATFINITE.E4M3.F32.PACK_AB_MERGE_C R29, RZ, R214, RZ ;  /* 0x000000d6ff1d723e */ /* 0x001fe200048070ff */
[----:B------:R-:W-:Y:S01]  /*c720*/  FMUL R210, R210, UR20 ;  /* 0x00000014d2d27c20 */ /* 0x000fe20008400000 */
[----:B-1----:R-:W-:Y:S01]  /*c730*/  F2FP.SATFINITE.E4M3.F32.PACK_AB_MERGE_C R31, RZ, R212, RZ ;  /* 0x000000d4ff1f723e */ /* 0x002fe200048070ff */
[----:B------:R-:W-:Y:S01]  /*c740*/  @!P5 STG.E.U8 desc[UR18][R24.64+0x19], R213 ;  /* 0x000019d51800d986 */ /* 0x000fe2000c101112 */
[----:B------:R-:W-:-:S03]  /*c750*/  ISETP.LT.OR P5, PT, R35, 0x1a, !P1 ;  /* 0x0000001a2300780c */ /* 0x000fc60004fa1670 */
[----:B------:R0:W-:Y:S01]  /*c760*/  @!P4 STG.E.U8 desc[UR18][R24.64+0x18], R29 ;  /* 0x0000181d1800c986 */ /* 0x0001e2000c101112 */
[----:B------:R-:W-:-:S03]  /*c770*/  ISETP.LT.OR P4, PT, R35, 0x21, !P2 ;  /* 0x000000212300780c */ /* 0x000fc60005781670 */
[----:B------:R1:W-:Y:S01]  /*c780*/  @!P6 STG.E.U8 desc[UR18][R26.64+0x18], R31 ;  /* 0x0000181f1a00e986 */ /* 0x0003e2000c101112 */
[----:B------:R-:W-:Y:S01]  /*c790*/  ISETP.LT.OR P6, PT, R35, 0x22, !P2 ;  /* 0x000000222300780c */ /* 0x000fe200057c1670 */
[----:B------:R-:W-:Y:S01]  /*c7a0*/  FMUL R209, R209, UR20 ;  /* 0x00000014d1d17c20 */ /* 0x000fe20008400000 */
        /* <DEDUP_REMOVED lines=49> */
[----:B------:R-:W4:Y:S01]  /*cac0*/  LDL.LU R226, [R1+0x10] ;  /* 0x0000100001e27983 */ /* 0x000f220000300800 */
[----:B---3--:R-:W-:Y:S02]  /*cad0*/  F2FP.SATFINITE.E4M3.F32.PACK_AB_MERGE_C R33, RZ, R198, RZ ;  /* 0x000000c6ff21723e */ /* 0x008fe400048070ff */
[----:B------:R-:W-:Y:S01]  /*cae0*/  F2FP.SATFINITE.E4M3.F32.PACK_AB_MERGE_C R197, RZ, R197, RZ ;  /* 0x000000c5ffc5723e */ /* 0x000fe200048070ff */
[----:B------:R-:W-:Y:S01]  /*caf0*/  @!P5 STG.E.U8 desc[UR18][R26.64+0x31], R199 ;  /* 0x000031c71a00d986 */ /* 0x000fe2000c101112 */
[----:B------:R-:W-:-:S03]  /*cb00*/  ISETP.LT.OR P5, PT, R35, 0x3a, !P1 ;  /* 0x0000003a2300780c */ /* 0x000fc60004fa1670 */
[----:B------:R-:W3:Y:S01]  /*cb10*/  LDL.LU R224, [R1+0xc] ;  /* 0x00000c0001e07983 */ /* 0x000ee20000300800 */
[----:B------:R-:W-:-:S03]  /*cb20*/  FMUL R195, R195, UR20 ;  /* 0x00000014c3c37c20 */ /* 0x000fc60008400000 */
[----:B------:R1:W-:Y:S01]  /*cb30*/  @!P4 STG.E.U8 desc[UR18][R24.64+0x38], R33 ;  /* 0x000038211800c986 */ /* 0x0003e2000c101112 */
[----:B------:R-:W-:-:S03]  /*cb40*/  ISETP.LT.OR P4, PT, R35, 0x39, !P1 ;  /* 0x000000392300780c */ /* 0x000fc60004f81670 */
[----:B------:R-:W2:Y:S01]  /*cb50*/  LDL.LU R225, [R1+0x8] ;  /* 0x0000080001e17983 */ /* 0x000ea20000300800 */
[----:B------:R-:W-:-:S03]  /*cb60*/  FMUL R196, R196, UR20 ;  /* 0x00000014c4c47c20 */ /* 0x000fc60008400000 */
[----:B------:R-:W-:Y:S01]  /*cb70*/  @!P6 STG.E.U8 desc[UR18][R24.64+0x39], R197 ;  /* 0x000039c51800e986 */ /* 0x000fe2000c101112 */
[----:B------:R-:W-:-:S03]  /*cb80*/  ISETP.LT.OR P6, PT, R35, 0x41, !P2 ;  /* 0x000000412300780c */ /* 0x000fc600057c1670 */
[----:B------:R-:W4:Y:S01]  /*cb90*/  LDL.LU R222, [R1] ;  /* 0x0000000001de7983 */ /* 0x000f220000300800 */
[----:B------:R-:W-:-:S03]  /*cba0*/  FMUL R194, R194, UR20 ;  /* 0x00000014c2c27c20 */ /* 0x000fc60008400000 */
[----:B------:R-:W3:Y:S04]  /*cbb0*/  LDL.LU R223, [R1+0x18] ;  /* 0x0000180001df7983 */ /* 0x000ee80000300800 */
[----:B------:R-:W3:Y:S01]  /*cbc0*/  LDL.LU R221, [R1+0x4] ;  /* 0x0000040001dd7983 */ /* 0x000ee20000300800 */
[----:B------:R-:W-:Y:S01]  /*cbd0*/  F2FP.SATFINITE.E4M3.F32.PACK_AB_MERGE_C R195, RZ, R195, RZ ;  /* 0x000000c3ffc3723e */ /* 0x000fe200048070ff */
[----:B------:R-:W-:Y:S01]  /*cbe0*/  FMUL R193, R193, UR20 ;  /* 0x00000014c1c17c20 */ /* 0x000fe20008400000 */
[----:B0-----:R-:W-:Y:S01]  /*cbf0*/  F2FP.SATFINITE.E4M3.F32.PACK_AB_MERGE_C R29, RZ, R196, RZ ;  /* 0x000000c4ff1d723e */ /* 0x001fe200048070ff */
[----:B------:R-:W-:Y:S01]  /*cc00*/  FMUL R192, R192, UR20 ;  /* 0x00000014c0c07c20 */ /* 0x000fe20008400000 */
[----:B-1----:R-:W-:Y:S01]  /*cc10*/  F2FP.SATFINITE.E4M3.F32.PACK_AB_MERGE_C R31, RZ, R194, RZ ;  /* 0x000000c2ff1f723e */ /* 0x002fe200048070ff */
[----:B------:R-:W-:Y:S01]  /*cc20*/  @!P5 STG.E.U8 desc[UR18][R26.64+0x39], R195 ;  /* 0x000039c31a00d986 */ /* 0x000fe2000c101112 */
[----:B------:R-:W-:Y:S01]  /*cc30*/  ISETP.LT.OR P5, PT, R35, 0x42, !P2 ;  /* 0x000000422300780c */ /* 0x000fe200057a1670 */
[----:B------:R-:W-:Y:S01]  /*cc40*/  FMUL R191, R191, UR20 ;  /* 0x00000014bfbf7c20 */ /* 0x000fe20008400000 */
[----:B------:R-:W-:Y:S01]  /*cc50*/  F2FP.SATFINITE.E4M3.F32.PACK_AB_MERGE_C R193, RZ, R193, RZ ;  /* 0x000000c1ffc1723e */ /* 0x000fe200048070ff */
[----:B------:R0:W-:Y:S01]  /*cc60*/  @!P4 STG.E.U8 desc[UR18][R26.64+0x38], R29 ;  /* 0x0000381d1a00c986 */ /* 0x0001e2000c101112 */
[----:B------:R-:W-:Y:S01]  /*cc70*/  ISETP.LT.OR P4, PT, R35, 0x41, !P1 ;  /* 0x000000412300780c */ /* 0x000fe20004f81670 */
[----:B------:R-:W-:Y:S01]  /*cc80*/  FMUL R189, R189, UR20 ;  /* 0x00000014bdbd7c20 */ /* 0x000fe20008400000 */
[----:B------:R-:W-:Y:S01]  /*cc90*/  F2FP.SATFINITE.E4M3.F32.PACK_AB_MERGE_C R33, RZ, R192, RZ ;  /* 0x000000c0ff21723e */ /* 0x000fe200048070ff */
[----:B------:R1:W-:Y:S01]  /*cca0*/  @!P6 STG.E.U8 desc[UR18][R24.64+0x40], R31 ;  /* 0x0000401f1800e986 */ /* 0x0003e2000c101112 */
[C---:B------:R-:W-:Y:S01]  /*ccb0*/  ISETP.LT.OR P6, PT, R35.reuse, 0x42, !P1 ;  /* 0x000000422300780c */ /* 0x040fe20004fc1670 */
[----:B------:R-:W-:Y:S01]  /*ccc0*/  FMUL R190, R190, UR20 ;  /* 0x00000014bebe7c20 */ /* 0x000fe20008400000 */
[----:B------:R-:W-:Y:S01]  /*ccd0*/  F2FP.SATFINITE.E4M3.F32.PACK_AB_MERGE_C R191, RZ, R191, RZ ;  /* 0x000000bfffbf723e */ /* 0x000fe200048070ff */
[----:B------:R-:W-:Y:S01]  /*cce0*/  FMUL R188, R188, UR20 ;  /* 0x00000014bcbc7c20 */ /* 0x000fe20008400000 */
[----:B------:R-:W-:Y:S01]  /*ccf0*/  F2FP.SATFINITE.E4M3.F32.PACK_AB_MERGE_C R189, RZ, R189, RZ ;  /* 0x000000bdffbd723e */ /* 0x000fe200048070ff */
[----:B------:R-:W-:Y:S01]  /*cd00*/  @!P5 STG.E.U8 desc[UR18][R24.64+0x41], R193 ;  /* 0x000041c11800d986 */ /* 0x000fe2000c101112 */
[----:B------:R-:W-:Y:S01]  /*cd10*/  ISETP.LT.OR P5, PT, R35, 0x4a, !P2 ;  /* 0x0000004a2300780c */ /* 0x000fe200057a1670 */
[----:B------:R-:W-:Y:S01]  /*cd20*/  FMUL R187, R187, UR20 ;  /* 0x00000014bbbb7c20 */ /* 0x000fe20008400000 */
[----:B0-----:R-:W-:Y:S01]  /*cd30*/  F2FP.SATFINITE.E4M3.F32.PACK_AB_MERGE_C R29, RZ, R190, RZ ;  /* 0x000000beff1d723e */ /* 0x001fe200048070ff */
[----:B------:R0:W-:Y:S01]  /*cd40*/  @!P4 STG.E.U8 desc[UR18][R26.64+0x40], R33 ;  /* 0x000040211a00c986 */ /* 0x0001e2000c101112 */
[C---:B------:R-:W-:Y:S01]  /*cd50*/  ISETP.LT.OR P4, PT, R35.reuse, 0x49, !P2 ;  /* 0x000000492300780c */ /* 0x040fe20005781670 */
[----:B------:R-:W-:Y:S01]  /*cd60*/  FMUL R186, R186, UR20 ;  /* 0x00000014baba7c20 */ /* 0x000fe20008400000 */
[----:B-1----:R-:W-:Y:S01]  /*cd70*/  F2FP.SATFINITE.E4M3.F32.PACK_AB_MERGE_C R31, RZ, R188, RZ ;  /* 0x000000bcff1f723e */ /* 0x002fe200048070ff */
[----:B------:R-:W-:Y:S01]  /*cd80*/  @!P6 STG.E.U8 desc[UR18][R26.64+0x41], R191 ;  /* 0x000041bf1a00e986 */ /* 0x000fe2000c101112 */
[----:B------:R-:W-:Y:S01]  /*cd90*/  ISETP.LT.OR P6, PT, R35, 0x49, !P1 ;  /* 0x000000492300780c */ /* 0x000fe20004fc1670 */
[----:B------:R-:W-:Y:S01]  /*cda0*/  FMUL R185, R185, UR20 ;  /* 0x00000014b9b97c20 */ /* 0x000fe20008400000 */
[----:B------:R-:W-:Y:S01]  /*cdb0*/  F2FP.SATFINITE.E4M3.F32.PACK_AB_MERGE_C R187, RZ, R187, RZ ;  /* 0x000000bbffbb723e */ /* 0x000fe200048070ff */
[----:B------:R-:W-:Y:S01]  /*cdc0*/  FMUL R183, R183, UR20 ;  /* 0x00000014b7b77c20 */ /* 0x000fe20008400000 */
[----:B------:R-:W-:Y:S01]  /*cdd0*/  FMUL R184, R184, UR20 ;  /* 0x00000014b8b87c20 */ /* 0x000fe20008400000 */
[----:B------:R-:W-:Y:S01]  /*cde0*/  @!P5 STG.E.U8 desc[UR18][R24.64+0x49], R189 ;  /* 0x000049bd1800d986 */ /* 0x000fe2000c101112 */
[C---:B------:R-:W-:Y:S01]  /*cdf0*/  ISETP.LT.OR P5, PT, R35.reuse, 0x4a, !P1 ;  /* 0x0000004a2300780c */ /* 0x040fe20004fa1670 */
[----:B------:R-:W-:Y:S01]  /*ce00*/  FMUL R182, R182, UR20 ;  /* 0x00000014b6b67c20 */ /* 0x000fe20008400000 */
[----:B0-----:R-:W-:Y:S01]  /*ce10*/  F2FP.SATFINITE.E4M3.F32.PACK_AB_MERGE_C R33, RZ, R186, RZ ;  /* 0x000000baff21723e */ /* 0x001fe200048070ff */
[----:B------:R0:W-:Y:S01]  /*ce20*/  @!P4 STG.E.U8 desc[UR18][R24.64+0x48], R29 ;  /* 0x0000481d1800c986 */ /* 0x0001e2000c101112 */
[----:B------:R-:W-:Y:S01]  /*ce30*/  ISETP.LT.OR P4, PT, R35, 0x51, !P2 ;  /* 0x000000512300780c */ /* 0x000fe20005781670 */
[----:B------:R-:W-:Y:S01]  /*ce40*/  FMUL R181, R181, UR20 ;  /* 0x00000014b5b57c20 */ /* 0x000fe20008400000 */
[----:B------:R-:W-:Y:S01]  /*ce50*/  F2FP.SATFINITE.E4M3.F32.PACK_AB_MERGE_C R185, RZ, R185, RZ ;  /* 0x000000b9ffb9723e */ /* 0x000fe200048070ff */
[----:B------:R1:W-:Y:S01]  /*ce60*/  @!P6 STG.E.U8 desc[UR18][R26.64+0x48], R31 ;  /* 0x0000481f1a00e986 */ /* 0x0003e2000c101112 */
[----:B------:R-:W-:Y:S01]  /*ce70*/  ISETP.LT.OR P6, PT, R35, 0x52, !P2 ;  /* 0x000000522300780c */ /* 0x000fe200057c1670 */
        /* <DEDUP_REMOVED lines=17> */
[----:B------:R-:W-:Y:S01]  /*cf90*/  F2FP.SATFINITE.E4M3.F32.PACK_AB_MERGE_C R177, RZ, R177, RZ ;  /* 0x000000b1ffb1723e */ /* 0x000fe200048070ff */
        /* <DEDUP_REMOVED lines=13> */
[----:B------:R-:W-:Y:S01]  /*d070*/  FMUL R170, R170, UR20 ;  /* 0x00000014aaaa7c20 */ /* 0x000fe20008400000 */
        /* <DEDUP_REMOVED lines=19> */
[C---:B------:R-:W-:Y:S01]  /*d1b0*/  ISETP.LT.OR P4, PT, R35.reuse, 0x69, !P2 ;  /* 0x000000692300780c */ /* 0x040fe20005781670 */
        /* <DEDUP_REMOVED lines=69> */
[----:B------:R-:W-:Y:S01]  /*d610*/  ISETP.LT.OR P4, PT, R35, 0x81, !P1 ;  /* 0x000000812300780c */ /* 0x000fe20004f81670 */
[----:B------:R-:W-:Y:S01]  /*d620*/  FMUL R13, R13, UR20 ;  /* 0x000000140d0d7c20 */ /* 0x000fe20008400000 */
[----:B-1----:R-:W-:Y:S01]  /*d630*/  F2FP.SATFINITE.E4M3.F32.PACK_AB_MERGE_C R31, RZ, R158, RZ ;  /* 0x0000009eff1f723e */ /* 0x002fe200048070ff */
[----:B------:R-:W-:Y:S01]  /*d640*/  @!P6 STG.E.U8 desc[UR18][R24.64+0x81], R161 ;  /* 0x000081a11800e986 */ /* 0x000fe2000c101112 */
        /* <DEDUP_REMOVED lines=35> */
[----:B-----5:R-:W-:Y:S01]  /*d880*/  FMUL R0, R0, UR20 ;  /* 0x0000001400007c20 */ /* 0x020fe20008400000 */
[----:B0-----:R-:W-:Y:S01]  /*d890*/  F2FP.SATFINITE.E4M3.F32.PACK_AB_MERGE_C R33, RZ, R22, RZ ;  /* 0x00000016ff21723e */ /* 0x001fe200048070ff */
[----:B------:R0:W-:Y:S01]  /*d8a0*/  @!P4 STG.E.U8 desc[UR18][R24.64+0x90], R29 ;  /* 0x0000901d1800c986 */ /* 0x0001e2000c101112 */
[C---:B------:R-:W-:Y:S01]  /*d8b0*/  ISETP.LT.OR P4, PT, R35.reuse, 0x99, !P2 ;  /* 0x000000992300780c */ /* 0x040fe20005781670 */
[----:B------:R-:W-:Y:S01]  /*d8c0*/  FMUL R2, R2, UR20 ;  /* 0x0000001402027c20 */ /* 0x000fe20008400000 */
[----:B------:R-:W-:Y:S01]  /*d8d0*/  F2FP.SATFINITE.E4M3.F32.PACK_AB_MERGE_C R5, RZ, R5, RZ ;  /* 0x00000005ff05723e */ /* 0x000fe200048070ff */
[----:B------:R-:W-:Y:S01]  /*d8e0*/  @!P6 STG.E.U8 desc[UR18][R26.64+0x90], R31 ;  /* 0x0000901f1a00e986 */ /* 0x000fe2000c101112 */
[----:B------:R-:W-:-:S05]  /*d8f0*/  ISETP.LT.OR P6, PT, R35, 0x9a, !P2 ;  /* 0x0000009a2300780c */ /* 0x000fca00057c1670 */
[----:B------:R1:W-:Y:S01]  /*d900*/  @!P5 STG.E.U8 desc[UR18][R26.64+0x91], R23 ;  /* 0x000091171a00d986 */ /* 0x0003e2000c101112 */
[C---:B------:R-:W-:Y:S02]  /*d910*/  ISETP.LT.OR P5, PT, R35.reuse, 0x9a, !P1 ;  /* 0x0000009a2300780c */ /* 0x040fe40004fa1670 */
[----:B0-----:R-:W-:Y:S01]  /*d920*/  F2FP.SATFINITE.E4M3.F32.PACK_AB_MERGE_C R29, RZ, R20, RZ ;  /* 0x00000014ff1d723e */ /* 0x001fe200048070ff */
[----:B------:R-:W-:Y:S01]  /*d930*/  @!P4 STG.E.U8 desc[UR18][R24.64+0x98], R33 ;  /* 0x000098211800c986 */ /* 0x000fe2000c101112 */
[----:B------:R-:W-:-:S03]  /*d940*/  ISETP.LT.OR P4, PT, R35, 0x99, !P1 ;  /* 0x000000992300780c */ /* 0x000fc60004f81670 */
[----:B------:R0:W-:Y:S01]  /*d950*/  @!P6 STG.E.U8 desc[UR18][R24.64+0x99], R21 ;  /* 0x000099151800e986 */ /* 0x0001e2000c101112 */
[----:B------:R-:W-:Y:S02]  /*d960*/  ISETP.LT.OR P6, PT, R35, 0xa1, !P2 ;  /* 0x000000a12300780c */ /* 0x000fe400057c1670 */
[----:B-1----:R-:W-:-:S03]  /*d970*/  F2FP.SATFINITE.E4M3.F32.PACK_AB_MERGE_C R23, RZ, R18, RZ ;  /* 0x00000012ff17723e */ /* 0x002fc600048070ff */
[----:B------:R1:W-:Y:S01]  /*d980*/  @!P5 STG.E.U8 desc[UR18][R26.64+0x99], R19 ;  /* 0x000099131a00d986 */ /* 0x0003e2000c101112 */
[----:B------:R-:W-:-:S03]  /*d990*/  ISETP.LT.OR P5, PT, R35, 0xa2, !P2 ;  /* 0x000000a22300780c */ /* 0x000fc600057a1670 */
[----:B------:R-:W-:Y:S01]  /*d9a0*/  @!P4 STG.E.U8 desc[UR18][R26.64+0x98], R29 ;  /* 0x0000981d1a00c986 */ /* 0x000fe2000c101112 */
[C---:B------:R-:W-:Y:S02]  /*d9b0*/  ISETP.LT.OR P4, PT, R35.reuse, 0xa1, !P1 ;  /* 0x000000a12300780c */ /* 0x040fe40004f81670 */
[----:B0-----:R-:W-:Y:S01]  /*d9c0*/  F2FP.SATFINITE.E4M3.F32.PACK_AB_MERGE_C R21, RZ, R16, RZ ;  /* 0x00000010ff15723e */ /* 0x001fe200048070ff */
[----:B------:R-:W-:Y:S01]  /*d9d0*/  @!P6 STG.E.U8 desc[UR18][R24.64+0xa0], R23 ;  /* 0x0000a0171800e986 */ /* 0x000fe2000c101112 */
[----:B------:R-:W-:Y:S02]  /*d9e0*/  ISETP.LT.OR P6, PT, R35, 0xa2, !P1 ;  /* 0x000000a22300780c */ /* 0x000fe40004fc1670 */
[----:B-1----:R-:W-:-:S03]  /*d9f0*/  F2FP.SATFINITE.E4M3.F32.PACK_AB_MERGE_C R19, RZ, R14, RZ ;  /* 0x0000000eff13723e */ /* 0x002fc600048070ff */
[----:B------:R0:W-:Y:S01]  /*da00*/  @!P5 STG.E.U8 desc[UR18][R24.64+0xa1], R17 ;  /* 0x0000a1111800d986 */ /* 0x0001e2000c101112 */
[----:B------:R-:W-:-:S03]  /*da10*/  ISETP.LT.OR P5, PT, R35, 0xaa, !P2 ;  /* 0x000000aa2300780c */ /* 0x000fc600057a1670 */
[----:B------:R-:W-:Y:S01]  /*da20*/  @!P4 STG.E.U8 desc[UR18][R26.64+0xa0], R21 ;  /* 0x0000a0151a00c986 */ /* 0x000fe2000c101112 */
[----:B------:R-:W-:-:S03]  /*da30*/  ISETP.LT.OR P4, PT, R35, 0xa9, !P2 ;  /* 0x000000a92300780c */ /* 0x000fc60005781670 */
[----:B------:R1:W-:Y:S01]  /*da40*/  @!P6 STG.E.U8 desc[UR18][R26.64+0xa1], R15 ;  /* 0x0000a10f1a00e986 */ /* 0x0003e2000c101112 */
[----:B------:R-:W-:Y:S02]  /*da50*/  ISETP.LT.OR P6, PT, R35, 0xa9, !P1 ;  /* 0x000000a92300780c */ /* 0x000fe40004fc1670 */
[----:B0-----:R-:W-:-:S03]  /*da60*/  F2FP.SATFINITE.E4M3.F32.PACK_AB_MERGE_C R17, RZ, R12, RZ ;  /* 0x0000000cff11723e */ /* 0x001fc600048070ff */
[----:B------:R0:W-:Y:S01]  /*da70*/  @!P5 STG.E.U8 desc[UR18][R24.64+0xa9], R13 ;  /* 0x0000a90d1800d986 */ /* 0x0001e2000c101112 */
[----:B------:R-:W-:-:S03]  /*da80*/  ISETP.LT.OR P5, PT, R35, 0xaa, !P1 ;  /* 0x000000aa2300780c */ /* 0x000fc60004fa1670 */
[----:B------:R-:W-:Y:S01]  /*da90*/  @!P4 STG.E.U8 desc[UR18][R24.64+0xa8], R19 ;  /* 0x0000a8131800c986 */ /* 0x000fe2000c101112 */
[C---:B------:R-:W-:Y:S02]  /*daa0*/  ISETP.LT.OR P4, PT, R35.reuse, 0xb1, !P2 ;  /* 0x000000b12300780c */ /* 0x040fe40005781670 */
[----:B-1----:R-:W-:Y:S01]  /*dab0*/  F2FP.SATFINITE.E4M3.F32.PACK_AB_MERGE_C R15, RZ, R10, RZ ;  /* 0x0000000aff0f723e */ /* 0x002fe200048070ff */
[----:B------:R-:W-:Y:S01]  /*dac0*/  @!P6 STG.E.U8 desc[UR18][R26.64+0xa8], R17 ;  /* 0x0000a8111a00e986 */ /* 0x000fe2000c101112 */
[----:B------:R-:W-:Y:S02]  /*dad0*/  ISETP.LT.OR P6, PT, R35, 0xb2, !P2 ;  /* 0x000000b22300780c */ /* 0x000fe400057c1670 */
[----:B0-----:R-:W-:-:S03]  /*dae0*/  F2FP.SATFINITE.E4M3.F32.PACK_AB_MERGE_C R13, RZ, R8, RZ ;  /* 0x00000008ff0d723e */ /* 0x001fc600048070ff */
        /* <DEDUP_REMOVED lines=9> */
[----:B------:R4:W-:Y:S01]  /*db80*/  @!P4 STG.E.U8 desc[UR18][R26.64+0xb0], R13 ;  /* 0x0000b00d1a00c986 */ /* 0x0009e2000c101112 */
[C---:B------:R-:W-:Y:S02]  /*db90*/  ISETP.LT.OR P4, PT, R35.reuse, 0xb9, !P1 ;  /* 0x000000b92300780c */ /* 0x040fe40004f81670 */
[----:B-1----:R-:W-:Y:S01]  /*dba0*/  F2FP.SATFINITE.E4M3.F32.PACK_AB_MERGE_C R9, RZ, R4, RZ ;  /* 0x00000004ff09723e */ /* 0x002fe200048070ff */
[----:B------:R1:W-:Y:S01]  /*dbb0*/  @!P6 STG.E.U8 desc[UR18][R24.64+0xb8], R11 ;  /* 0x0000b80b1800e986 */ /* 0x0003e2000c101112 */
[----:B------:R-:W-:Y:S02]  /*dbc0*/  ISETP.LT.OR P6, PT, R35, 0xba, !P1 ;  /* 0x000000ba2300780c */ /* 0x000fe40004fc1670 */
[----:B0-----:R-:W-:Y:S01]  /*dbd0*/  F2FP.SATFINITE.E4M3.F32.PACK_AB_MERGE_C R7, RZ, R2, RZ ;  /* 0x00000002ff07723e */ /* 0x001fe200048070ff */
[----:B--2---:R-:W-:Y:S02]  /*dbe0*/  FMUL R2, R225, UR20 ;  /* 0x00000014e1027c20 */ /* 0x004fe40008400000 */
[----:B------:R0:W-:Y:S01]  /*dbf0*/  @!P5 STG.E.U8 desc[UR18][R24.64+0xb9], R5 ;  /* 0x0000b9051800d986 */ /* 0x0001e2000c101112 */
[----:B------:R-:W-:-:S02]  /*dc00*/  ISETP.LT.OR P5, PT, R35, 0xc2, !P2 ;  /* 0x000000c22300780c */ /* 0x000fc400057a1670 */
[----:B----4-:R-:W-:Y:S01]  /*dc10*/  F2FP.SATFINITE.E4M3.F32.PACK_AB_MERGE_C R13, RZ, R3, RZ ;  /* 0x00000003ff0d723e */ /* 0x010fe200048070ff */
[----:B------:R-:W-:Y:S01]  /*dc20*/  FMUL R3, R222, UR20 ;  /* 0x00000014de037c20 */ /* 0x000fe20008400000 */
[----:B------:R2:W-:Y:S01]  /*dc30*/  @!P4 STG.E.U8 desc[UR18][R26.64+0xb8], R9 ;  /* 0x0000b8091a00c986 */ /* 0x0005e2000c101112 */
[----:B-1----:R-:W-:Y:S01]  /*dc40*/  F2FP.SATFINITE.E4M3.F32.PACK_AB_MERGE_C R11, RZ, R0, RZ ;  /* 0x00000000ff0b723e */ /* 0x002fe200048070ff */
[----:B---3--:R-:W-:Y:S01]  /*dc50*/  FMUL R0, R221, UR20 ;  /* 0x00000014dd007c20 */ /* 0x008fe20008400000 */
[----:B------:R-:W-:Y:S01]  /*dc60*/  ISETP.LT.OR P4, PT, R35, 0xc1, !P2 ;  /* 0x000000c12300780c */ /* 0x000fe20005781670 */
[----:B------:R-:W3:Y:S04]  /*dc70*/  LDL.LU R222, [R1+0x1c] ;  /* 0x00001c0001de7983 */ /* 0x000ee80000300800 */
[----:B------:R-:W4:Y:S01]  /*dc80*/  LDL.LU R220, [R1+0x20] ;  /* 0x0000200001dc7983 */ /* 0x000f220000300800 */
[----:B0-----:R-:W-:-:S03]  /*dc90*/  F2FP.SATFINITE.E4M3.F32.PACK_AB_MERGE_C R5, RZ, R3, RZ ;  /* 0x00000003ff05723e */ /* 0x001fc600048070ff */
[----:B------:R-:W4:Y:S01]  /*dca0*/  LDL.LU R225, [R1+0x24] ;  /* 0x0000240001e17983 */ /* 0x000f220000300800 */
[----:B------:R-:W-:Y:S01]  /*dcb0*/  FMUL R3, R224, UR20 ;  /* 0x00000014e0037c20 */ /* 0x000fe20008400000 */
[----:B--2---:R-:W-:Y:S01]  /*dcc0*/  F2FP.SATFINITE.E4M3.F32.PACK_AB_MERGE_C R9, RZ, R0, RZ ;  /* 0x00000000ff09723e */ /* 0x004fe200048070ff */
[----:B------:R-:W-:Y:S01]  /*dcd0*/  FMUL R0, R226, UR20 ;  /* 0x00000014e2007c20 */ /* 0x000fe20008400000 */
[----:B------:R0:W-:Y:S01]  /*dce0*/  @!P6 STG.E.U8 desc[UR18][R26.64+0xb9], R13 ;  /* 0x0000b90d1a00e986 */ /* 0x0001e2000c101112 */
[----:B------:R-:W-:-:S03]  /*dcf0*/  ISETP.LT.OR P6, PT, R35, 0xc1, !P1 ;  /* 0x000000c12300780c */ /* 0x000fc60004fc1670 */
[----:B------:R-:W2:Y:S04]  /*dd00*/  LDL.LU R224, [R1+0x28] ;  /* 0x0000280001e07983 */ /* 0x000ea80000300800 */
[----:B------:R-:W2:Y:S01]  /*dd10*/  LDL.LU R226, [R1+0x2c] ;  /* 0x00002c0001e27983 */ /* 0x000ea20000300800 */
[----:B0-----:R-:W-:Y:S01]  /*dd20*/  F2FP.SATFINITE.E4M3.F32.PACK_AB_MERGE_C R13, RZ, R2, RZ ;  /* 0x00000002ff0d723e */ /* 0x001fe200048070ff */
[----:B------:R-:W-:Y:S02]  /*dd30*/  FMUL R2, R227, UR20 ;  /* 0x00000014e3027c20 */ /* 0x000fe40008400000 */
[----:B------:R-:W2:Y:S04]  /*dd40*/  LDL.LU R227, [R1+0x30] ;  /* 0x0000300001e37983 */ /* 0x000ea80000300800 */
[----:B------:R-:W-:Y:S01]  /*dd50*/  @!P5 STG.E.U8 desc[UR18][R24.64+0xc1], R11 ;  /* 0x0000c10b1800d986 */ /* 0x000fe2000c101112 */
[----:B------:R-:W-:-:S03]  /*dd60*/  ISETP.LT.OR P5, PT, R35, 0xc2, !P1 ;  /* 0x000000c22300780c */ /* 0x000fc60004fa1670 */
[----:B------:R0:W-:Y:S01]  /*dd70*/  @!P4 STG.E.U8 desc[UR18][R24.64+0xc0], R7 ;  /* 0x0000c0071800c986 */ /* 0x0001e2000c101112 */
[----:B------:R-:W-:-:S03]  /*dd80*/  ISETP.LT.OR P4, PT, R35, 0xc9, !P2 ;  /* 0x000000c92300780c */ /* 0x000fc60005781670 */
[----:B------:R1:W-:Y:S01]  /*dd90*/  @!P6 STG.E.U8 desc[UR18][R26.64+0xc0], R5 ;  /* 0x0000c0051a00e986 */ /* 0x0003e2000c101112 */
[----:B------:R-:W-:-:S03]  /*dda0*/  ISETP.LT.OR P6, PT, R35, 0xca, !P2 ;  /* 0x000000ca2300780c */ /* 0x000fc600057c1670 */
[----:B------:R-:W2:Y:S04]  /*ddb0*/  LDL.LU R221, [R1+0x34] ;  /* 0x0000340001dd7983 */ /* 0x000ea80000300800 */
[----:B------:R1:W-:Y:S01]  /*ddc0*/  @!P5 STG.E.U8 desc[UR18][R26.64+0xc1], R9 ;  /* 0x0000c1091a00d986 */ /* 0x0003e2000c101112 */
[----:B0-----:R-:W-:Y:S01]  /*ddd0*/  F2FP.SATFINITE.E4M3.F32.PACK_AB_MERGE_C R7, RZ, R3, RZ ;  /* 0x00000003ff07723e */ /* 0x001fe200048070ff */
[----:B------:R-:W-:Y:S02]  /*dde0*/  FMUL R3, R223, UR20 ;  /* 0x00000014df037c20 */ /* 0x000fe40008400000 */
[----:B------:R-:W-:Y:S01]  /*ddf0*/  @!P4 STG.E.U8 desc[UR18][R24.64+0xc8], R13 ;  /* 0x0000c80d1800c986 */ /* 0x000fe2000c101112 */
[----:B------:R-:W-:-:S03]  /*de00*/  ISETP.LT.OR P4, PT, R35, 0xc9, !P1 ;  /* 0x000000c92300780c */ /* 0x000fc60004f81670 */
[----:B------:R-:W2:Y:S01]  /*de10*/  LDL.LU R223, [R1+0x38] ;  /* 0x0000380001df7983 */ /* 0x000ea20000300800 */
[----:B-1----:R-:W-:Y:S02]  /*de20*/  F2FP.SATFINITE.E4M3.F32.PACK_AB_MERGE_C R5, RZ, R0, RZ ;  /* 0x00000000ff05723e */ /* 0x002fe400048070ff */
[----:B------:R-:W-:Y:S02]  /*de30*/  F2FP.SATFINITE.E4M3.F32.PACK_AB_MERGE_C R11, RZ, R2, RZ ;  /* 0x00000002ff0b723e */ /* 0x000fe400048070ff */
[----:B------:R-:W-:Y:S01]  /*de40*/  F2FP.SATFINITE.E4M3.F32.PACK_AB_MERGE_C R9, RZ, R3, RZ ;  /* 0x00000003ff09723e */ /* 0x000fe200048070ff */
[----:B------:R0:W-:Y:S04]  /*de50*/  @!P6 STG.E.U8 desc[UR18][R24.64+0xc9], R7 ;  /* 0x0000c9071800e986 */ /* 0x0001e8000c101112 */
[----:B------:R1:W-:Y:S01]  /*de60*/  @!P4 STG.E.U8 desc[UR18][R26.64+0xc8], R5 ;  /* 0x0000c8051a00c986 */ /* 0x0003e2000c101112 */
[----:B---3--:R-:W-:-:S03]  /*de70*/  FMUL R0, R222, UR20 ;  /* 0x00000014de007c20 */ /* 0x008fc60008400000 */
[----:B------:R-:W3:Y:S01]  /*de80*/  LDL.LU R222, [R1+0x3c] ;  /* 0x00003c0001de7983 */ /* 0x000ee20000300800 */
[----:B----4-:R-:W-:Y:S01]  /*de90*/  FMUL R2, R220, UR20 ;  /* 0x00000014dc027c20 */ /* 0x010fe20008400000 */
[----:B0-----:R-:W-:Y:S01]  /*dea0*/  F2FP.SATFINITE.E4M3.F32.PACK_AB_MERGE_C R7, RZ, R0, RZ ;  /* 0x00000000ff07723e */ /* 0x001fe200048070ff */
[----:B------:R-:W-:Y:S02]  /*deb0*/  FMUL R3, R225, UR20 ;  /* 0x00000014e1037c20 */ /* 0x000fe40008400000 */
[----:B------:R-:W4:Y:S01]  /*dec0*/  LDL.LU R225, [R1+0x40] ;  /* 0x0000400001e17983 */ /* 0x000f220000300800 */
[----:B------:R-:W-:Y:S02]  /*ded0*/  F2FP.SATFINITE.E4M3.F32.PACK_AB_MERGE_C R13, RZ, R2, RZ ;  /* 0x00000002ff0d723e */ /* 0x000fe400048070ff */
[----:B-1----:R-:W-:Y:S01]  /*dee0*/  F2FP.SATFINITE.E4M3.F32.PACK_AB_MERGE_C R5, RZ, R3, RZ ;  /* 0x00000003ff05723e */ /* 0x002fe200048070ff */
[----:B--2---:R-:W-:Y:S02]  /*def0*/  FMUL R0, R224, UR20 ;  /* 0x00000014e0007c20 */ /* 0x004fe40008400000 */
[----:B------:R-:W2:Y:S01]  /*df00*/  LDL.LU R224, [R1+0x44] ;  /* 0x0000440001e07983 */ /* 0x000ea20000300800 */
[----:B------:R-:W-:-:S03]  /*df10*/  FMUL R2, R226, UR20 ;  /* 0x00000014e2027c20 */ /* 0x000fc60008400000 */
[----:B------:R-:W2:Y:S01]  /*df20*/  LDL.LU R226, [R1+0x48] ;  /* 0x0000480001e27983 */ /* 0x000ea20000300800 */
[----:B------:R-:W-:-:S03]  /*df30*/  FMUL R3, R227, UR20 ;  /* 0x00000014e3037c20 */ /* 0x000fc60008400000 */
[----:B------:R-:W2:Y:S01]  /*df40*/  LDL.LU R227, [R1+0x4c] ;  /* 0x00004c0001e37983 */ /* 0x000ea20000300800 */
[C---:B------:R-:W-:Y:S02]  /*df50*/  ISETP.LT.OR P5, PT, R35.reuse, 0xca, !P1 ;  /* 0x000000ca2300780c */ /* 0x040fe40004fa1670 */
[C---:B------:R-:W-:Y:S01]  /*df60*/  ISETP.LT.OR P6, PT, R35.reuse, 0xd1, !P2 ;  /* 0x000000d12300780c */ /* 0x040fe200057c1670 */
[----:B------:R-:W2:Y:S01]  /*df70*/  LDL.LU R219, [R1+0x50] ;  /* 0x0000500001db7983 */ /* 0x000ea20000300800 */
[----:B------:R-:W-:-:S03]  /*df80*/  ISETP.LT.OR P4, PT, R35, 0xd1, !P1 ;  /* 0x000000d12300780c */ /* 0x000fc60004f81670 */
[----:B------:R-:W2:Y:S04]  /*df90*/  LDL.LU R218, [R1+0x54] ;  /* 0x0000540001da7983 */ /* 0x000ea80000300800 */
[----:B------:R-:W2:Y:S04]  /*dfa0*/  LDL.LU R220, [R1+0x58] ;  /* 0x0000580001dc7983 */ /* 0x000ea80000300800 */
[----:B------:R0:W-:Y:S01]  /*dfb0*/  @!P5 STG.E.U8 desc[UR18][R26.64+0xc9], R11 ;  /* 0x0000c90b1a00d986 */ /* 0x0001e2000c101112 */
[----:B------:R-:W-:-:S03]  /*dfc0*/  ISETP.LT.OR P5, PT, R35, 0xd2, !P2 ;  /* 0x000000d22300780c */ /* 0x000fc600057a1670 */
[----:B------:R1:W-:Y:S01]  /*dfd0*/  @!P6 STG.E.U8 desc[UR18][R24.64+0xd0], R9 ;  /* 0x0000d0091800e986 */ /* 0x0003e2000c101112 */
[----:B------:R-:W-:Y:S02]  /*dfe0*/  ISETP.LT.OR P6, PT, R35, 0xd2, !P1 ;  /* 0x000000d22300780c */ /* 0x000fe40004fc1670 */
[----:B0-----:R-:W-:-:S07]  /*dff0*/  F2FP.SATFINITE.E4M3.F32.PACK_AB_MERGE_C R11, RZ, R2, RZ ;  /* 0x00000002ff0b723e */ /* 0x001fce00048070ff */
[----:B------:R0:W-:Y:S01]  /*e000*/  @!P5 STG.E.U8 desc[UR18][R24.64+0xd1], R7 ;  /* 0x0000d1071800d986 */ /* 0x0001e2000c101112 */
[C---:B------:R-:W-:Y:S02]  /*e010*/  ISETP.LT.OR P5, PT, R35.reuse, 0xda, !P2 ;  /* 0x000000da2300780c */ /* 0x040fe400057a1670 */
[----:B-1----:R-:W-:Y:S01]  /*e020*/  F2FP.SATFINITE.E4M3.F32.PACK_AB_MERGE_C R9, RZ, R0, RZ ;  /* 0x00000000ff09723e */ /* 0x002fe200048070ff */
[----:B------:R-:W-:Y:S01]  /*e030*/  @!P4 STG.E.U8 desc[UR18][R26.64+0xd0], R13 ;  /* 0x0000d00d1a00c986 */ /* 0x000fe2000c101112 */
[----:B------:R-:W-:Y:S01]  /*e040*/  ISETP.LT.OR P4, PT, R35, 0xd9, !P2 ;  /* 0x000000d92300780c */ /* 0x000fe20005781670 */
[----:B------:R-:W-:Y:S01]  /*e050*/  FMUL R0, R221, UR20 ;  /* 0x00000014dd007c20 */ /* 0x000fe20008400000 */
[----:B------:R-:W-:Y:S01]  /*e060*/  FMUL R2, R223, UR20 ;  /* 0x00000014df027c20 */ /* 0x000fe20008400000 */
[----:B------:R1:W-:Y:S01]  /*e070*/  @!P6 STG.E.U8 desc[UR18][R26.64+0xd1], R5 ;  /* 0x0000d1051a00e986 */ /* 0x0003e2000c101112 */
[----:B------:R-:W-:-:S03]  /*e080*/  ISETP.LT.OR P6, PT, R35, 0xd9, !P1 ;  /* 0x000000d92300780c */ /* 0x000fc60004fc1670 */
[----:B------:R-:W2:Y:S04]  /*e090*/  LDL.LU R221, [R1+0x5c] ;  /* 0x00005c0001dd7983 */ /* 0x000ea80000300800 */
[----:B------:R-:W2:Y:S01]  /*e0a0*/  LDL.LU R223, [R1+0x60] ;  /* 0x0000600001df7983 */ /* 0x000ea20000300800 */
[----:B0-----:R-:W-:Y:S02]  /*e0b0*/  F2FP.SATFINITE.E4M3.F32.PACK_AB_MERGE_C R7, RZ, R3, RZ ;  /* 0x00000003ff07723e */ /* 0x001fe400048070ff */
[----:B-1----:R-:W-:Y:S01]  /*e0c0*/  F2FP.SATFINITE.E4M3.F32.PACK_AB_MERGE_C R5, RZ, R0, RZ ;  /* 0x00000000ff05723e */ /* 0x002fe200048070ff */
[----:B------:R0:W-:Y:S01]  /*e0d0*/  @!P4 STG.E.U8 desc[UR18][R24.64+0xd8], R9 ;  /* 0x0000d8091800c986 */ /* 0x0001e2000c101112 */
[----:B------:R-:W-:-:S03]  /*e0e0*/  F2FP.SATFINITE.E4M3.F32.PACK_AB_MERGE_C R13, RZ, R2, RZ ;  /* 0x00000002ff0d723e */ /* 0x000fc600048070ff */
[----:B------:R-:W-:Y:S04]  /*e0f0*/  @!P5 STG.E.U8 desc[UR18][R24.64+0xd9], R11 ;  /* 0x0000d90b1800d986 */ /* 0x000fe8000c101112 */
[----:B------:R1:W-:Y:S01]  /*e100*/  @!P6 STG.E.U8 desc[UR18][R26.64+0xd8], R7 ;  /* 0x0000d8071a00e986 */ /* 0x0003e2000c101112 */
[----:B---3--:R-:W-:-:S03]  /*e110*/  FMUL R3, R222, UR20 ;  /* 0x00000014de037c20 */ /* 0x008fc60008400000 */
[----:B------:R-:W3:Y:S01]  /*e120*/  LDL.LU R222, [R1+0x64] ;  /* 0x0000640001de7983 */ /* 0x000ee20000300800 */
[----:B----4-:R-:W-:Y:S01]  /*e130*/  FMUL R0, R225, UR20 ;  /* 0x00000014e1007c20 */ /* 0x010fe20008400000 */
[----:B0-----:R-:W-:Y:S02]  /*e140*/  F2FP.SATFINITE.E4M3.F32.PACK_AB_MERGE_C R9, RZ, R3, RZ ;  /* 0x00000003ff09723e */ /* 0x001fe400048070ff */
[----:B------:R-:W4:Y:S02]  /*e150*/  LDL.LU R225, [R1+0x68] ;  /* 0x0000680001e17983 */ /* 0x000f240000300800 */
        /* <DEDUP_REMOVED lines=8> */
[C---:B------:R-:W-:Y:S02]  /*e1e0*/  ISETP.LT.OR P4, PT, R35.reuse, 0xe1, !P2 ;  /* 0x000000e12300780c */ /* 0x040fe40005781670 */
[----:B------:R-:W-:-:S09]  /*e1f0*/  ISETP.LT.OR P6, PT, R35, 0xe2, !P2 ;  /* 0x000000e22300780c */ /* 0x000fd200057c1670 */
[----:B------:R0:W-:Y:S01]  /*e200*/  @!P5 STG.E.U8 desc[UR18][R26.64+0xd9], R5 ;  /* 0x0000d9051a00d986 */ /* 0x0001e2000c101112 */
[----:B------:R-:W-:-:S03]  /*e210*/  ISETP.LT.OR P5, PT, R35, 0xe2, !P1 ;  /* 0x000000e22300780c */ /* 0x000fc60004fa1670 */
[----:B------:R-:W-:Y:S01]  /*e220*/  @!P4 STG.E.U8 desc[UR18][R24.64+0xe0], R13 ;  /* 0x0000e00d1800c986 */ /* 0x000fe2000c101112 */
[----:B------:R-:W-:-:S03]  /*e230*/  ISETP.LT.OR P4, PT, R35, 0xe1, !P1 ;  /* 0x000000e12300780c */ /* 0x000fc60004f81670 */
[----:B------:R1:W-:Y:S01]  /*e240*/  @!P6 STG.E.U8 desc[UR18][R24.64+0xe1], R9 ;  /* 0x0000e1091800e986 */ /* 0x0003e2000c101112 */
[----:B------:R-:W-:Y:S02]  /*e250*/  ISETP.LT.OR P6, PT, R35, 0xe9, !P2 ;  /* 0x000000e92300780c */ /* 0x000fe400057c1670 */
[----:B------:R-:W-:Y:S02]  /*e260*/  F2FP.SATFINITE.E4M3.F32.PACK_AB_MERGE_C R11, RZ, R2, RZ ;  /* 0x00000002ff0b723e */ /* 0x000fe400048070ff */
[----:B0-----:R-:W-:-:S03]  /*e270*/  F2FP.SATFINITE.E4M3.F32.PACK_AB_MERGE_C R5, RZ, R3, RZ ;  /* 0x00000003ff05723e */ /* 0x001fc600048070ff */
[----:B------:R-:W-:Y:S01]  /*e280*/  @!P5 STG.E.U8 desc[UR18][R26.64+0xe1], R11 ;  /* 0x0000e10b1a00d986 */ /* 0x000fe2000c101112 */
[----:B------:R-:W-:-:S03]  /*e290*/  ISETP.LT.OR P5, PT, R35, 0xea, !P2 ;  /* 0x000000ea2300780c */ /* 0x000fc600057a1670 */
[----:B------:R0:W-:Y:S01]  /*e2a0*/  @!P4 STG.E.U8 desc[UR18][R26.64+0xe0], R7 ;  /* 0x0000e0071a00c986 */ /* 0x0001e2000c101112 */
[----:B------:R-:W-:-:S03]  /*e2b0*/  ISETP.LT.OR P4, PT, R35, 0xe9, !P1 ;  /* 0x000000e92300780c */ /* 0x000fc60004f81670 */
[----:B------:R0:W-:Y:S01]  /*e2c0*/  @!P6 STG.E.U8 desc[UR18][R24.64+0xe8], R5 ;  /* 0x0000e8051800e986 */ /* 0x0001e2000c101112 */
[----:B------:R-:W-:Y:S01]  /*e2d0*/  ISETP.LT.OR P6, PT, R35, 0xea, !P1 ;  /* 0x000000ea2300780c */ /* 0x000fe20004fc1670 */
[----:B------:R-:W-:Y:S01]  /*e2e0*/  FMUL R2, R219, UR20 ;  /* 0x00000014db027c20 */ /* 0x000fe20008400000 */
[----:B------:R-:W-:Y:S01]  /*e2f0*/  FMUL R3, R218, UR20 ;  /* 0x00000014da037c20 */ /* 0x000fe20008400000 */
[----:B-1----:R-:W-:-:S03]  /*e300*/  F2FP.SATFINITE.E4M3.F32.PACK_AB_MERGE_C R9, RZ, R0, RZ ;  /* 0x00000000ff09723e */ /* 0x002fc600048070ff */
[----:B------:R-:W-:Y:S02]  /*e310*/  F2FP.SATFINITE.E4M3.F32.PACK_AB_MERGE_C R13, RZ, R2, RZ ;  /* 0x00000002ff0d723e */ /* 0x000fe400048070ff */
[----:B0-----:R-:W-:Y:S01]  /*e320*/  F2FP.SATFINITE.E4M3.F32.PACK_AB_MERGE_C R7, RZ, R3, RZ ;  /* 0x00000003ff07723e */ /* 0x001fe200048070ff */
[----:B------:R0:W-:Y:S01]  /*e330*/  @!P5 STG.E.U8 desc[UR18][R24.64+0xe9], R9 ;  /* 0x0000e9091800d986 */ /* 0x0001e2000c101112 */
[----:B------:R-:W-:-:S03]  /*e340*/  ISETP.LT.OR P5, PT, R35, 0xf2, !P2 ;  /* 0x000000f22300780c */ /* 0x000fc600057a1670 */
[----:B------:R-:W-:Y:S01]  /*e350*/  @!P4 STG.E.U8 desc[UR18][R26.64+0xe8], R13 ;  /* 0x0000e80d1a00c986 */ /* 0x000fe2000c101112 */
[----:B------:R-:W-:-:S03]  /*e360*/  ISETP.LT.OR P4, PT, R35, 0xf1, !P2 ;  /* 0x000000f12300780c */ /* 0x000fc60005781670 */
[----:B------:R1:W-:Y:S01]  /*e370*/  @!P6 STG.E.U8 desc[UR18][R26.64+0xe9], R7 ;  /* 0x0000e9071a00e986 */ /* 0x0003e2000c101112 */
[----:B------:R-:W-:Y:S01]  /*e380*/  ISETP.LT.OR P6, PT, R35, 0xf1, !P1 ;  /* 0x000000f12300780c */ /* 0x000fe20004fc1670 */
[----:B------:R-:W-:Y:S01]  /*e390*/  FMUL R0, R220, UR20 ;  /* 0x00000014dc007c20 */ /* 0x000fe20008400000 */
[----:B------:R-:W-:Y:S01]  /*e3a0*/  FMUL R2, R221, UR20 ;  /* 0x00000014dd027c20 */ /* 0x000fe20008400000 */
[----:B------:R-:W-:-:S03]  /*e3b0*/  FMUL R3, R223, UR20 ;  /* 0x00000014df037c20 */ /* 0x000fc60008400000 */
[----:B------:R-:W-:Y:S02]  /*e3c0*/  F2FP.SATFINITE.E4M3.F32.PACK_AB_MERGE_C R5, RZ, R0, RZ ;  /* 0x00000000ff05723e */ /* 0x000fe400048070ff */
[----:B------:R-:W-:Y:S02]  /*e3d0*/  F2FP.SATFINITE.E4M3.F32.PACK_AB_MERGE_C R11, RZ, R2, RZ ;  /* 0x00000002ff0b723e */ /* 0x000fe400048070ff */
[----:B0-----:R-:W-:Y:S01]  /*e3e0*/  F2FP.SATFINITE.E4M3.F32.PACK_AB_MERGE_C R9, RZ, R3, RZ ;  /* 0x00000003ff09723e */ /* 0x001fe200048070ff */
[----:B------:R-:W-:Y:S01]  /*e3f0*/  @!P4 STG.E.U8 desc[UR18][R24.64+0xf0], R5 ;  /* 0x0000f0051800c986 */ /* 0x000fe2000c101112 */
[----:B------:R-:W-:-:S03]  /*e400*/  ISETP.LT.OR P4, PT, R35, 0xf2, !P1 ;  /* 0x000000f22300780c */ /* 0x000fc60004f81670 */
[----:B------:R0:W-:Y:S01]  /*e410*/  @!P5 STG.E.U8 desc[UR18][R24.64+0xf1], R11 ;  /* 0x0000f10b1800d986 */ /* 0x0001e2000c101112 */
[C---:B------:R-:W-:Y:S02]  /*e420*/  ISETP.LT.OR P5, PT, R35.reuse, 0xf9, !P2 ;  /* 0x000000f92300780c */ /* 0x040fe400057a1670 */
[C---:B------:R-:W-:Y:S01]  /*e430*/  ISETP.LT.OR P2, PT, R35.reuse, 0xfa, !P2 ;  /* 0x000000fa2300780c */ /* 0x040fe20005741670 */
[----:B------:R0:W-:Y:S01]  /*e440*/  @!P6 STG.E.U8 desc[UR18][R26.64+0xf0], R9 ;  /* 0x0000f0091a00e986 */ /* 0x0001e2000c101112 */
[C---:B------:R-:W-:Y:S02]  /*e450*/  ISETP.LT.OR P6, PT, R35.reuse, 0xf9, !P1 ;  /* 0x000000f92300780c */ /* 0x040fe40004fc1670 */
[----:B------:R-:W-:Y:S01]  /*e460*/  ISETP.LT.OR P1, PT, R35, 0xfa, !P1 ;  /* 0x000000fa2300780c */ /* 0x000fe20004f21670 */
[----:B---3--:R-:W-:Y:S01]  /*e470*/  FMUL R0, R222, UR20 ;  /* 0x00000014de007c20 */ /* 0x008fe20008400000 */
[----:B----4-:R-:W-:-:S04]  /*e480*/  FMUL R2, R225, UR20 ;  /* 0x00000014e1027c20 */ /* 0x010fc80008400000 */
[----:B-1----:R-:W-:Y:S01]  /*e490*/  F2FP.SATFINITE.E4M3.F32.PACK_AB_MERGE_C R7, RZ, R0, RZ ;  /* 0x00000000ff07723e */ /* 0x002fe200048070ff */
[----:B--2---:R-:W-:Y:S01]  /*e4a0*/  FMUL R3, R224, UR20 ;  /* 0x00000014e0037c20 */ /* 0x004fe20008400000 */
[----:B------:R-:W-:Y:S01]  /*e4b0*/  FMUL R4, R226, UR20 ;  /* 0x00000014e2047c20 */ /* 0x000fe20008400000 */
[----:B0-----:R-:W-:-:S03]  /*e4c0*/  F2FP.SATFINITE.E4M3.F32.PACK_AB_MERGE_C R11, RZ, R2, RZ ;  /* 0x00000002ff0b723e */ /* 0x001fc600048070ff */
[----:B------:R-:W-:Y:S01]  /*e4d0*/  F2FP.SATFINITE.E4M3.F32.PACK_AB_MERGE_C R3, RZ, R3, RZ ;  /* 0x00000003ff03723e */ /* 0x000fe200048070ff */
[----:B------:R-:W-:Y:S01]  /*e4e0*/  FMUL R5, R227, UR20 ;  /* 0x00000014e3057c20 */ /* 0x000fe20008400000 */
[----:B------:R-:W-:Y:S01]  /*e4f0*/  F2FP.SATFINITE.E4M3.F32.PACK_AB_MERGE_C R9, RZ, R4, RZ ;  /* 0x00000004ff09723e */ /* 0x000fe200048070ff */
[----:B------:R0:W-:Y:S03]  /*e500*/  @!P4 STG.E.U8 desc[UR18][R26.64+0xf1], R7 ;  /* 0x0000f1071a00c986 */ /* 0x0001e6000c101112 */
[----:B------:R-:W-:Y:S01]  /*e510*/  F2FP.SATFINITE.E4M3.F32.PACK_AB_MERGE_C R5, RZ, R5, RZ ;  /* 0x00000005ff05723e */ /* 0x000fe200048070ff */
[----:B------:R0:W-:Y:S04]  /*e520*/  @!P5 STG.E.U8 desc[UR18][R24.64+0xf8], R11 ;  /* 0x0000f80b1800d986 */ /* 0x0001e8000c101112 */
[----:B------:R0:W-:Y:S04]  /*e530*/  @!P2 STG.E.U8 desc[UR18][R24.64+0xf9], R3 ;  /* 0x0000f9031800a986 */ /* 0x0001e8000c101112 */
[----:B------:R0:W-:Y:S04]  /*e540*/  @!P6 STG.E.U8 desc[UR18][R26.64+0xf8], R9 ;  /* 0x0000f8091a00e986 */ /* 0x0001e8000c101112 */
[----:B------:R0:W-:Y:S02]  /*e550*/  @!P1 STG.E.U8 desc[UR18][R26.64+0xf9], R5 ;  /* 0x0000f9051a009986 */ /* 0x0001e4000c101112 */
.L_x_296:
[----:B------:R-:W-:Y:S05]  /*e560*/  BSYNC B0 ;  /* 0x0000000000007941 */ /* 0x000fea0003800000 */
.L_x_38:
[----:B0-----:R-:W2:Y:S04]  /*e570*/  LDL.LU R3, [R1+0x7c] ;  /* 0x00007c0001037983 */ /* 0x001ea80000300800 */
[----:B-----5:R-:W2:Y:S01]  /*e580*/  LDL.LU R2, [R1+0x80] ;  /* 0x0000800001027983 */ /* 0x020ea20000300800 */
[----:B------:R-:W-:Y:S01]  /*e590*/  ULDC UR6, c[0x0][0xc] ;  /* 0x0000030000067ab9 */ /* 0x000fe20000000800 */
[----:B------:R-:W-:Y:S01]  /*e5a0*/  ULDC UR7, c[0x0][0x10] ;  /* 0x0000040000077ab9 */ /* 0x000fe20000000800 */
[----:B------:R-:W2:Y:S01]  /*e5b0*/  LDC R5, c[0x0][0x14] ;  /* 0x00000500ff057b82 */ /* 0x000ea20000000800 */
[----:B------:R-:W-:Y:S01]  /*e5c0*/  UIMAD.WIDE.U32 UR6, UR6, UR7, URZ ;  /* 0x00000007060672a5 */ /* 0x000fe2000f8e003f */
[----:B------:R-:W-:Y:S01]  /*e5d0*/  PRMT R0, RZ, 0x7610, R0 ;  /* 0x00007610ff007816 */ /* 0x000fe20000000000 */
[----:B------:R-:W-:-:S04]  /*e5e0*/  UMOV UR23, 0xffffffff ;  /* 0xffffffff00177882 */ /* 0x000fc80000000000 */
[----:B--2---:R-:W-:-:S04]  /*e5f0*/  IMAD.WIDE.U32 R2, R5, UR6, R2 ;  /* 0x0000000605027c25 */ /* 0x004fc8000f8e0002 */
[----:B------:R-:W-:Y:S01]  /*e600*/  IMAD R5, R5, UR7, RZ ;  /* 0x0000000705057c24 */ /* 0x000fe2000f8e02ff */
[----:B------:R-:W-:Y:S01]  /*e610*/  ULDC.64 UR6, c[0x0][0x650] ;  /* 0x0001940000067ab9 */ /* 0x000fe20000000a00 */
[----:B------:R-:W-:Y:S01]  /*e620*/  IMAD.MOV.U32 R19, RZ, RZ, R2 ;  /* 0x000000ffff137224 */ /* 0x000fe200078e0002 */
[----:B------:R-:W-:Y:S01]  /*e630*/  ISETP.GE.U32.AND P1, PT, R2, UR6, PT ;  /* 0x0000000602007c0c */ /* 0x000fe2000bf26070 */
[----:B------:R-:W-:Y:S02]  /*e640*/  IMAD.IADD R22, R3, 0x1, R5 ;  /* 0x0000000103167824 */ /* 0x000fe400078e0205 */
[----:B------:R-:W-:-:S03]  /*e650*/  IMAD.MOV.U32 R2, RZ, RZ, -0x1 ;  /* 0xffffffffff027424 */ /* 0x000fc600078e00ff */
[----:B------:R0:W-:Y:S01]  /*e660*/  STL [R1+0x7c], R22 ;  /* 0x00007c1601007387 */ /* 0x0001e20000100800 */
[----:B------:R-:W-:-:S03]  /*e670*/  ISETP.GE.U32.AND.EX P1, PT, R22, UR7, PT, P1 ;  /* 0x0000000716007c0c */ /* 0x000fc6000bf26110 */
[----:B------:R0:W-:Y:S04]  /*e680*/  STL [R1+0x80], R19 ;  /* 0x0000801301007387 */ /* 0x0001e80000100800 */
[----:B------:R0:W-:Y:S06]  /*e690*/  STL [R1+0x84], R2 ;  /* 0x0000840201007387 */ /* 0x0001ec0000100800 */
[----:B------:R-:W-:Y:S05]  /*e6a0*/  @P1 BRA `(.L_x_297) ;  /* 0x00000004006c1947 */ /* 0x000fea0003800000 */
[----:B------:R-:W2:Y:S01]  /*e6b0*/  S2R R14, SR_CTAID.X ;  /* 0x00000000000e7919 */ /* 0x000ea20000002500 */
[----:B------:R-:W5:Y:S01]  /*e6c0*/  LDC.64 R8, c[0x0][0x628] ;  /* 0x00018a00ff087b82 */ /* 0x000f620000000a00 */
[----:B------:R-:W-:Y:S01]  /*e6d0*/  ULDC UR6, c[0x0][0x150] ;  /* 0x0000540000067ab9 */ /* 0x000fe20000000800 */
[----:B------:R-:W-:Y:S01]  /*e6e0*/  IMAD.MOV.U32 R6, RZ, RZ, R19 ;  /* 0x000000ffff067224 */ /* 0x000fe200078e0013 */
[----:B------:R-:W0:Y:S01]  /*e6f0*/  S2R R16, SR_CTAID.Y ;  /* 0x0000000000107919 */ /* 0x000e220000002600 */
[----:B------:R-:W-:-:S04]  /*e700*/  IMAD.MOV.U32 R7, RZ, RZ, R22 ;  /* 0x000000ffff077224 */ /* 0x000fc800078e0016 */
[----:B------:R-:W0:Y:S08]  /*e710*/  LDC R17, c[0x0][0x144] ;  /* 0x00005100ff117b82 */ /* 0x000e300000000800 */
[----:B------:R-:W0:Y:S08]  /*e720*/  LDC R10, c[0x0][0x630] ;  /* 0x00018c00ff0a7b82 */ /* 0x000e300000000800 */
[----:B------:R-:W0:Y:S01]  /*e730*/  LDC.64 R12, c[0x0][0x620] ;  /* 0x00018800ff0c7b82 */ /* 0x000e220000000a00 */
[----:B-----5:R-:W-:-:S04]  /*e740*/  ISETP.NE.U32.AND P1, PT, R8, RZ, PT ;  /* 0x000000ff0800720c */ /* 0x020fc80003f25070 */
[----:B------:R-:W-:Y:S02]  /*e750*/  ISETP.NE.AND.EX P1, PT, R9, RZ, PT, P1 ;  /* 0x000000ff0900720c */ /* 0x000fe40003f25310 */
[----:B--2---:R-:W-:-:S05]  /*e760*/  I2FP.F32.U32 R0, R14 ;  /* 0x0000000e00007245 */ /* 0x004fca0000201000 */
[----:B------:R-:W-:-:S04]  /*e770*/  FMUL R0, R0, UR6 ;  /* 0x0000000600007c20 */ /* 0x000fc80008400000 */
[----:B------:R2:W0:Y:S02]  /*e780*/  F2I.U32.TRUNC.NTZ R15, R0 ;  /* 0x00000000000f7305 */ /* 0x000424000020f000 */
[----:B------:R-:W-:Y:S05]  /*e790*/  @!P1 BRA `(.L_x_298) ;  /* 0x0000000000289947 */ /* 0x000fea0003800000 */
[----:B--2---:R-:W2:Y:S02]  /*e7a0*/  LDC R0, c[0x0][0x634] ;  /* 0x00018d00ff007b82 */ /* 0x004ea40000000800 */
[----:B--2---:R-:W-:-:S05]  /*e7b0*/  IADD3 R7, P1, R19, R0, RZ ;  /* 0x0000000013077210 */ /* 0x004fca0007f3e0ff */
[----:B------:R-:W-:-:S04]  /*e7c0*/  IMAD.X R11, RZ, RZ, R22, P1 ;  /* 0x000000ffff0b7224 */ /* 0x000fc800008e0616 */
[----:B0-----:R-:W-:-:S04]  /*e7d0*/  IMAD.WIDE.U32 R2, R11, R8, RZ ;  /* 0x000000080b027225 */ /* 0x001fc800078e00ff */
[----:B------:R-:W-:-:S04]  /*e7e0*/  IMAD.WIDE.U32 R4, P1, R7, R9, R2 ;  /* 0x0000000907047225 */ /* 0x000fc80007820002 */
[----:B------:R-:W-:-:S04]  /*e7f0*/  IMAD.WIDE.U32 R2, R7, R8, RZ ;  /* 0x0000000807027225 */ /* 0x000fc800078e00ff */
[----:B------:R-:W-:Y:S01]  /*e800*/  IMAD.X R7, RZ, RZ, RZ, P1 ;  /* 0x000000ffff077224 */ /* 0x000fe200008e06ff */
[----:B------:R-:W-:Y:S01]  /*e810*/  IADD3 RZ, P1, R3, R4, RZ ;  /* 0x0000000403ff7210 */ /* 0x000fe20007f3e0ff */
[----:B------:R-:W-:-:S04]  /*e820*/  IMAD.MOV.U32 R6, RZ, RZ, R5 ;  /* 0x000000ffff067224 */ /* 0x000fc800078e0005 */
[----:B------:R-:W-:-:S08]  /*e830*/  IMAD.WIDE.U32.X R6, R11, R9, R6, P1 ;  /* 0x000000090b067225 */ /* 0x000fd000008e0406 */
.L_x_298:
[-CC-:B01----:R-:W-:Y:S01]  /*e840*/  SHF.R.U64 R24, R6, R10.reuse, R7.reuse ;  /* 0x0000000a06187219 */ /* 0x183fe20000001207 */
[----:B------:R-:W0:Y:S01]  /*e850*/  LDC.64 R20, c[0x0][0x640] ;  /* 0x00019000ff147b82 */ /* 0x000e220000000a00 */
[----:B--2---:R-:W-:Y:S01]  /*e860*/  SHF.R.U32.HI R0, RZ, R10, R7 ;  /* 0x0000000aff007219 */ /* 0x004fe20000011607 */
[----:B------:R-:W-:Y:S01]  /*e870*/  IMAD.MOV.U32 R2, RZ, RZ, R19 ;  /* 0x000000ffff027224 */ /* 0x000fe200078e0013 */
[----:B------:R-:W-:Y:S01]  /*e880*/  IADD3 R5, P1, RZ, -R24, RZ ;  /* 0x80000018ff057210 */ /* 0x000fe20007f3e0ff */
[----:B------:R-:W-:Y:S01]  /*e890*/  IMAD.MOV R15, RZ, RZ, -R15 ;  /* 0x000000ffff0f7224 */ /* 0x000fe200078e0a0f */
[----:B------:R-:W-:Y:S01]  /*e8a0*/  ULDC UR6, c[0x0][0x154] ;  /* 0x0000550000067ab9 */ /* 0x000fe20000000800 */
[----:B------:R-:W-:Y:S02]  /*e8b0*/  IMAD.MOV.U32 R7, RZ, RZ, 0x1 ;  /* 0x00000001ff077424 */ /* 0x000fe400078e00ff */
[----:B------:R-:W1:Y:S01]  /*e8c0*/  LDC R4, c[0x0][0x618] ;  /* 0x00018600ff047b82 */ /* 0x000e620000000800 */
[----:B------:R-:W-:-:S02]  /*e8d0*/  IMAD.X R3, RZ, RZ, ~R0, P1 ;  /* 0x000000ffff037224 */ /* 0x000fc400008e0e00 */
[----:B------:R-:W-:Y:S02]  /*e8e0*/  IMAD R15, R17, R15, R14 ;  /* 0x0000000f110f7224 */ /* 0x000fe400078e020e */
[-C--:B------:R-:W-:Y:S02]  /*e8f0*/  IMAD R0, R3, R12.reuse, RZ ;  /* 0x0000000c03007224 */ /* 0x080fe400078e02ff */
[----:B------:R-:W-:Y:S01]  /*e900*/  IMAD.MOV.U32 R3, RZ, RZ, R22 ;  /* 0x000000ffff037224 */ /* 0x000fe200078e0016 */
[----:B------:R-:W2:Y:S01]  /*e910*/  LDC R6, c[0x0][0x608] ;  /* 0x00018200ff067b82 */ /* 0x000ea20000000800 */
[----:B------:R-:W-:-:S04]  /*e920*/  IMAD.WIDE.U32 R2, R5, R12, R2 ;  /* 0x0000000c05027225 */ /* 0x000fc800078e0002 */
[----:B------:R-:W-:-:S03]  /*e930*/  IMAD R5, R5, R13, R0 ;  /* 0x0000000d05057224 */ /* 0x000fc600078e0200 */
[----:B------:R-:W5:Y:S01]  /*e940*/  LDC R18, c[0x0][0x658] ;  /* 0x00019600ff127b82 */ /* 0x000f620000000800 */
[----:B------:R-:W-:Y:S01]  /*e950*/  I2FP.F32.U32 R0, R16 ;  /* 0x0000001000007245 */ /* 0x000fe20000201000 */
[----:B------:R-:W-:Y:S01]  /*e960*/  IMAD.IADD R3, R3, 0x1, R5 ;  /* 0x0000000103037824 */ /* 0x000fe200078e0205 */
[----:B0-----:R-:W-:Y:S01]  /*e970*/  ISETP.NE.U32.AND P1, PT, R20, RZ, PT ;  /* 0x000000ff1400720c */ /* 0x001fe20003f25070 */
[----:B------:R-:W-:Y:S02]  /*e980*/  IMAD.MOV.U32 R5, RZ, RZ, -0x1 ;  /* 0xffffffffff057424 */ /* 0x000fe400078e00ff */
[----:B------:R-:W-:Y:S02]  /*e990*/  FMUL R0, R0, UR6 ;  /* 0x0000000600007c20 */ /* 0x000fe40008400000 */
[----:B------:R-:W0:Y:S01]  /*e9a0*/  LDC R13, c[0x0][0x148] ;  /* 0x00005200ff0d7b82 */ /* 0x000e220000000800 */
[----:B-1----:R-:W-:Y:S01]  /*e9b0*/  SHF.R.U64 R10, R2, R4, R3 ;  /* 0x00000004020a7219 */ /* 0x002fe20000001203 */
[----:B------:R1:W0:Y:S01]  /*e9c0*/  F2I.U32.TRUNC.NTZ R12, R0 ;  /* 0x00000000000c7305 */ /* 0x000222000020f000 */
[----:B------:R-:W-:-:S02]  /*e9d0*/  ISETP.NE.AND.EX P1, PT, R21, RZ, PT, P1 ;  /* 0x000000ff1500720c */ /* 0x000fc40003f25310 */
[----:B------:R-:W-:-:S03]  /*e9e0*/  SHF.R.U32.HI R3, RZ, R4, R3 ;  /* 0x00000004ff037219 */ /* 0x000fc60000011603 */
[----:B------:R-:W0:Y:S01]  /*e9f0*/  LDC R14, c[0x0][0x600] ;  /* 0x00018000ff0e7b82 */ /* 0x000e220000000800 */
[-CC-:B--2---:R-:W-:Y:S02]  /*ea00*/  SHF.R.U64 R8, R10, R6.reuse, R3.reuse ;  /* 0x000000060a087219 */ /* 0x184fe40000001203 */
[----:B------:R-:W-:-:S05]  /*ea10*/  SHF.R.U32.HI R3, RZ, R6, R3 ;  /* 0x00000006ff037219 */ /* 0x000fca0000011603 */
[----:B------:R-:W2:Y:S01]  /*ea20*/  LDC R19, c[0x0][0x648] ;  /* 0x00019200ff137b82 */ /* 0x000ea20000000800 */
[-CC-:B-----5:R-:W-:Y:S02]  /*ea30*/  SHF.R.U64 R11, R8, R18.reuse, R3.reuse ;  /* 0x00000012080b7219 */ /* 0x1a0fe40000001203 */
[-C--:B------:R-:W-:Y:S02]  /*ea40*/  SHF.L.U32 R5, R5, R18.reuse, RZ ;  /* 0x0000001205057219 */ /* 0x080fe400000006ff */
[-C--:B------:R-:W-:Y:S01]  /*ea50*/  SHF.R.U32.HI R3, RZ, R18.reuse, R3 ;  /* 0x00000012ff037219 */ /* 0x080fe20000011603 */
[----:B------:R-:W-:Y:S01]  /*ea60*/  IMAD.MOV.U32 R2, RZ, RZ, R11 ;  /* 0x000000ffff027224 */ /* 0x000fe200078e000b */
[----:B------:R-:W-:Y:S01]  /*ea70*/  SHF.L.U32 R34, R7, R18, RZ ;  /* 0x0000001207227219 */ /* 0x000fe200000006ff */
[----:B------:R-:W0:Y:S01]  /*ea80*/  LDC R22, c[0x0][0x638] ;  /* 0x00018e00ff167b82 */ /* 0x000e220000000800 */
[----:B------:R-:W-:-:S07]  /*ea90*/  LOP3.LUT R17, RZ, R5, RZ, 0x33, !PT ;  /* 0x00000005ff117212 */ /* 0x000fce00078e33ff */
[----:B------:R-:W0:Y:S01]  /*eaa0*/  LDC R23, c[0x0][0x610] ;  /* 0x00018400ff177b82 */ /* 0x000e220000000800 */
[----:B-1----:R-:W-:Y:S05]  /*eab0*/  @!P1 BRA `(.L_x_299) ;  /* 0x0000000000289947 */ /* 0x002fea0003800000 */
[----:B------:R-:W1:Y:S02]  /*eac0*/  LDC R0, c[0x0][0x64c] ;  /* 0x00019300ff007b82 */ /* 0x000e640000000800 */
[----:B-1----:R-:W-:-:S05]  /*ead0*/  IADD3 R7, P1, R11, R0, RZ ;  /* 0x000000000b077210 */ /* 0x002fca0007f3e0ff */
        /* <DEDUP_REMOVED lines=8> */
.L_x_299:
[----:B--2---:R-:W-:Y:S01]  /*eb60*/  SHF.R.U64 R0, R2, R19, R3 ;  /* 0x0000001302007219 */ /* 0x004fe20000001203 */
[----:B0-----:R-:W-:Y:S01]  /*eb70*/  VIADD R3, R14, 0xffffffff ;  /* 0xffffffff0e037836 */ /* 0x001fe20000000000 */
[----:B------:R-:W-:Y:S01]  /*eb80*/  LOP3.LUT R5, R8, R17, RZ, 0xc0, !PT ;  /* 0x0000001108057212 */ /* 0x000fe200078ec0ff */
[----:B------:R-:W-:Y:S01]  /*eb90*/  IMAD.MOV R12, RZ, RZ, -R12 ;  /* 0x000000ffff0c7224 */ /* 0x000fe200078e0a0c */
[----:B------:R-:W-:Y:S01]  /*eba0*/  R2UR UR23, R24 ;  /* 0x00000000181772ca */ /* 0x000fe200000e0000 */
[----:B------:R-:W-:Y:S01]  /*ebb0*/  IMAD.MOV R2, RZ, RZ, -R0 ;  /* 0x000000ffff027224 */ /* 0x000fe200078e0a00 */
[----:B------:R-:W-:Y:S01]  /*ebc0*/  LOP3.LUT R3, R10, R3, RZ, 0xc0, !PT ;  /* 0x000000030a037212 */ /* 0x000fe200078ec0ff */
[----:B------:R-:W-:Y:S02]  /*ebd0*/  IMAD R34, R34, R0, R5 ;  /* 0x0000000022227224 */ /* 0x000fe400078e0205 */
[----:B------:R-:W-:Y:S02]  /*ebe0*/  @P3 IMAD R15, R13, R12, R16 ;  /* 0x0000000c0d0f3224 */ /* 0x000fe400078e0210 */
[----:B------:R-:W-:-:S02]  /*ebf0*/  IMAD R0, R2, R22, R11 ;  /* 0x0000001602007224 */ /* 0x000fc400078e020b */
[----:B------:R-:W-:Y:S02]  /*ec00*/  IMAD R34, R34, R23, R15 ;  /* 0x0000001722227224 */ /* 0x000fe400078e020f */
[----:B------:R-:W-:Y:S02]  /*ec10*/  IMAD R3, R0, R14, R3 ;  /* 0x0000000e00037224 */ /* 0x000fe400078e0203 */
[----:B------:R-:W-:-:S03]  /*ec20*/  IMAD.MOV.U32 R0, RZ, RZ, 0x1 ;  /* 0x00000001ff007424 */ /* 0x000fc600078e00ff */
[----:B------:R-:W-:Y:S02]  /*ec30*/  SEL R2, R3, R34, !P3 ;  /* 0x0000002203027207 */ /* 0x000fe40005800000 */
[----:B------:R-:W-:-:S03]  /*ec40*/  SEL R34, R34, R3, !P3 ;  /* 0x0000000322227207 */ /* 0x000fc60005800000 */
[----:B------:R2:W-:Y:S04]  /*ec50*/  STL [R1+0x84], R2 ;  /* 0x0000840201007387 */ /* 0x0005e80000100800 */
.L_x_297:
[----:B------:R0:W-:Y:S01]  /*ec60*/  STL [R1+0x88], R34 ;  /* 0x0000882201007387 */ /* 0x0001e20000100800 */
[----:B------:R-:W-:-:S13]  /*ec70*/  LOP3.LUT P1, RZ, R0, 0xff, RZ, 0xc0, !PT ;  /* 0x000000ff00ff7812 */ /* 0x000fda000782c0ff */
[----:B0-----:R-:W-:Y:S05]  /*ec80*/  @P1 BRA `(.L_x_300) ;  /* 0xffffff2400f01947 */ /* 0x001fea000383ffff */
[----:B------:R-:W-:Y:S05]  /*ec90*/  EXIT ;  /* 0x000000000000794d */ /* 0x000fea0003800000 */
.L_x_8:
[----:B------:R-:W2:Y:S01]  /*eca0*/  LDL R22, [R1+0x80] ;  /* 0x0000800001167983 */ /* 0x000ea20000100800 */
[----:B0-----:R-:W-:-:S03]  /*ecb0*/  ULDC.64 UR4, c[0x0][0x650] ;  /* 0x0001940000047ab9 */ /* 0x001fc60000000a00 */
[----:B-1----:R-:W3:Y:S01]  /*ecc0*/  LDL R23, [R1+0x7c] ;  /* 0x00007c0001177983 */ /* 0x002ee20000100800 */
[----:B------:R-:W-:Y:S01]  /*ecd0*/  PRMT R4, RZ, 0x7610, R4 ;  /* 0x00007610ff047816 */ /* 0x000fe20000000004 */
[----:B------:R-:W-:Y:S02]  /*ece0*/  IMAD.MOV.U32 R5, RZ, RZ, -0x1 ;  /* 0xffffffffff057424 */ /* 0x000fe400078e00ff */
[----:B------:R-:W-:Y:S02]  /*ecf0*/  IMAD.MOV.U32 R7, RZ, RZ, -0x1 ;  /* 0xffffffffff077424 */ /* 0x000fe400078e00ff */
[----:B------:R-:W-:Y:S01]  /*ed00*/  IMAD.MOV.U32 R6, RZ, RZ, -0x1 ;  /* 0xffffffffff067424 */ /* 0x000fe200078e00ff */
[----:B--2---:R-:W-:-:S04]  /*ed10*/  ISETP.GE.U32.AND P0, PT, R22, UR4, PT ;  /* 0x0000000416007c0c */ /* 0x004fc8000bf06070 */
[----:B---3--:R-:W-:-:S13]  /*ed20*/  ISETP.GE.U32.AND.EX P0, PT, R23, UR5, PT, P0 ;  /* 0x0000000517007c0c */ /* 0x008fda000bf06100 */
[----:B------:R-:W-:Y:S05]  /*ed30*/  @P0 BRA `(.L_x_301) ;  /* 0x00000004002c0947 */ /* 0x000fea0003800000 */
[----:B------:R-:W0:Y:S01]  /*ed40*/  LDC.64 R14, c[0x0][0x628] ;  /* 0x00018a00ff0e7b82 */ /* 0x000e220000000a00 */
[----:B------:R-:W-:Y:S02]  /*ed50*/  IMAD.MOV.U32 R8, RZ, RZ, R22 ;  /* 0x000000ffff087224 */ /* 0x000fe400078e0016 */
[----:B------:R-:W-:-:S05]  /*ed60*/  IMAD.MOV.U32 R9, RZ, RZ, R23 ;  /* 0x000000ffff097224 */ /* 0x000fca00078e0017 */
[----:B------:R-:W1:Y:S08]  /*ed70*/  LDC R10, c[0x0][0x630] ;  /* 0x00018c00ff0a7b82 */ /* 0x000e700000000800 */
[----:B------:R-:W2:Y:S01]  /*ed80*/  LDC.64 R16, c[0x0][0x620] ;  /* 0x00018800ff107b82 */ /* 0x000ea20000000a00 */
[----:B0-----:R-:W-:-:S04]  /*ed90*/  ISETP.NE.U32.AND P0, PT, R14, RZ, PT ;  /* 0x000000ff0e00720c */ /* 0x001fc80003f05070 */
[----:B------:R-:W-:-:S13]  /*eda0*/  ISETP.NE.AND.EX P0, PT, R15, RZ, PT, P0 ;  /* 0x000000ff0f00720c */ /* 0x000fda0003f05300 */
[----:B-12---:R-:W-:Y:S05]  /*edb0*/  @!P0 BRA `(.L_x_302) ;  /* 0x0000000000288947 */ /* 0x006fea0003800000 */
        /* <DEDUP_REMOVED lines=10> */
.L_x_302:
[----:B------:R-:W0:Y:S01]  /*ee60*/  LDC.64 R20, c[0x0][0x640] ;  /* 0x00019000ff147b82 */ /* 0x000e220000000a00 */
[-CC-:B------:R-:W-:Y:S02]  /*ee70*/  SHF.R.U64 R14, R8, R10.reuse, R9.reuse ;  /* 0x0000000a080e7219 */ /* 0x180fe40000001209 */
[----:B------:R-:W-:Y:S02]  /*ee80*/  SHF.R.U32.HI R4, RZ, R10, R9 ;  /* 0x0000000aff047219 */ /* 0x000fe40000011609 */
[----:B------:R-:W-:-:S03]  /*ee90*/  IADD3 R7, P0, RZ, -R14, RZ ;  /* 0x8000000eff077210 */ /* 0x000fc60007f1e0ff */
[----:B------:R-:W1:Y:S02]  /*eea0*/  LDC R8, c[0x0][0x618] ;  /* 0x00018600ff087b82 */ /* 0x000e640000000800 */
[----:B------:R-:W-:Y:S02]  /*eeb0*/  IMAD.X R5, RZ, RZ, ~R4, P0 ;  /* 0x000000ffff057224 */ /* 0x000fe400000e0e04 */
[----:B------:R-:W-:Y:S02]  /*eec0*/  IMAD.MOV.U32 R4, RZ, RZ, R22 ;  /* 0x000000ffff047224 */ /* 0x000fe400078e0016 */
[-C--:B------:R-:W-:Y:S02]  /*eed0*/  IMAD R6, R5, R16.reuse, RZ ;  /* 0x0000001005067224 */ /* 0x080fe400078e02ff */
[----:B------:R-:W2:Y:S01]  /*eee0*/  LDC R18, c[0x0][0x608] ;  /* 0x00018200ff127b82 */ /* 0x000ea20000000800 */
[----:B------:R-:W-:Y:S02]  /*eef0*/  IMAD.MOV.U32 R5, RZ, RZ, R23 ;  /* 0x000000ffff057224 */ /* 0x000fe400078e0017 */
[----:B------:R-:W-:-:S05]  /*ef00*/  IMAD.WIDE.U32 R4, R7, R16, R4 ;  /* 0x0000001007047225 */ /* 0x000fca00078e0004 */
[----:B------:R-:W3:Y:S01]  /*ef10*/  LDC R19, c[0x0][0x658] ;  /* 0x00019600ff137b82 */ /* 0x000ee20000000800 */
[----:B------:R-:W-:Y:S01]  /*ef20*/  IMAD R7, R7, R17, R6 ;  /* 0x0000001107077224 */ /* 0x000fe200078e0206 */
[----:B0-----:R-:W-:Y:S01]  /*ef30*/  ISETP.NE.U32.AND P0, PT, R20, RZ, PT ;  /* 0x000000ff1400720c */ /* 0x001fe20003f05070 */
[----:B------:R-:W-:Y:S02]  /*ef40*/  IMAD.MOV.U32 R6, RZ, RZ, -0x1 ;  /* 0xffffffffff067424 */ /* 0x000fe400078e00ff */
[----:B------:R-:W-:Y:S01]  /*ef50*/  IMAD.IADD R5, R5, 0x1, R7 ;  /* 0x0000000105057824 */ /* 0x000fe200078e0207 */
[----:B------:R-:W-:Y:S02]  /*ef60*/  ISETP.NE.AND.EX P0, PT, R21, RZ, PT, P0 ;  /* 0x000000ff1500720c */ /* 0x000fe40003f05300 */
[----:B------:R-:W0:Y:S02]  /*ef70*/  LDC R17, c[0x0][0x600] ;  /* 0x00018000ff117b82 */ /* 0x000e240000000800 */
[----:B-1----:R-:W-:-:S02]  /*ef80*/  SHF.R.U64 R10, R4, R8, R5 ;  /* 0x00000008040a7219 */ /* 0x002fc40000001205 */
[----:B------:R-:W-:-:S04]  /*ef90*/  SHF.R.U32.HI R5, RZ, R8, R5 ;  /* 0x00000008ff057219 */ /* 0x000fc80000011605 */
[----:B------:R-:W1:Y:S01]  /*efa0*/  LDC R22, c[0x0][0x648] ;  /* 0x00019200ff167b82 */ /* 0x000e620000000800 */
[-CC-:B--2---:R-:W-:Y:S02]  /*efb0*/  SHF.R.U64 R15, R10, R18.reuse, R5.reuse ;  /* 0x000000120a0f7219 */ /* 0x184fe40000001205 */
[----:B------:R-:W-:Y:S01]  /*efc0*/  SHF.R.U32.HI R4, RZ, R18, R5 ;  /* 0x00000012ff047219 */ /* 0x000fe20000011605 */
[----:B------:R-:W-:-:S04]  /*efd0*/  IMAD.MOV.U32 R18, RZ, RZ, 0x1 ;  /* 0x00000001ff127424 */ /* 0x000fc800078e00ff */
[----:B------:R-:W2:Y:S01]  /*efe0*/  LDC R23, c[0x0][0x638] ;  /* 0x00018e00ff177b82 */ /* 0x000ea20000000800 */
[-CC-:B---3--:R-:W-:Y:S02]  /*eff0*/  SHF.R.U64 R16, R15, R19.reuse, R4.reuse ;  /* 0x000000130f107219 */ /* 0x188fe40000001204 */
[-C--:B------:R-:W-:Y:S02]  /*f000*/  SHF.L.U32 R6, R6, R19.reuse, RZ ;  /* 0x0000001306067219 */ /* 0x080fe400000006ff */
[----:B------:R-:W-:Y:S01]  /*f010*/  SHF.R.U32.HI R5, RZ, R19, R4 ;  /* 0x00000013ff057219 */ /* 0x000fe20000011604 */
[----:B------:R-:W-:Y:S01]  /*f020*/  IMAD.MOV.U32 R4, RZ, RZ, R16 ;  /* 0x000000ffff047224 */ /* 0x000fe200078e0010 */
[----:B------:R-:W-:Y:S01]  /*f030*/  LOP3.LUT R24, RZ, R6, RZ, 0x33, !PT ;  /* 0x00000006ff187212 */ /* 0x000fe200078e33ff */
[----:B------:R-:W3:Y:S01]  /*f040*/  LDC R25, c[0x0][0x610] ;  /* 0x00018400ff197b82 */ /* 0x000ee20000000800 */
[----:B------:R-:W-:Y:S05]  /*f050*/  @!P0 BRA `(.L_x_303) ;  /* 0x0000000000288947 */ /* 0x000fea0003800000 */
        /* <DEDUP_REMOVED lines=10> */
.L_x_303:
[----:B-1----:R-:W-:Y:S01]  /*f100*/  SHF.R.U64 R4, R4, R22, R5 ;  /* 0x0000001604047219 */ /* 0x002fe20000001205 */
[----:B0-----:R-:W-:Y:S01]  /*f110*/  VIADD R7, R17, 0xffffffff ;  /* 0xffffffff11077836 */ /* 0x001fe20000000000 */
[----:B------:R-:W-:Y:S01]  /*f120*/  SHF.L.U32 R18, R18, R19, RZ ;  /* 0x0000001312127219 */ /* 0x000fe200000006ff */
[----:B------:R-:W-:Y:S01]  /*f130*/  @P3 IMAD R0, R11, R12, R2 ;  /* 0x0000000c0b003224 */ /* 0x000fe200078e0202 */
[----:B------:R-:W-:Y:S01]  /*f140*/  LOP3.LUT R3, R15, R24, RZ, 0xc0, !PT ;  /* 0x000000180f037212 */ /* 0x000fe200078ec0ff */
[----:B------:R-:W-:Y:S01]  /*f150*/  IMAD.MOV R5, RZ, RZ, -R4 ;  /* 0x000000ffff057224 */ /* 0x000fe200078e0a04 */
[----:B------:R-:W-:Y:S01]  /*f160*/  LOP3.LUT R7, R10, R7, RZ, 0xc0, !PT ;  /* 0x000000070a077212 */ /* 0x000fe200078ec0ff */
[----:B------:R-:W-:Y:S02]  /*f170*/  IMAD.MOV.U32 R6, RZ, RZ, R14 ;  /* 0x000000ffff067224 */ /* 0x000fe400078e000e */
[----:B------:R-:W-:Y:S02]  /*f180*/  IMAD R3, R18, R4, R3 ;  /* 0x0000000412037224 */ /* 0x000fe400078e0203 */
[----:B--2---:R-:W-:-:S02]  /*f190*/  IMAD R2, R5, R23, R16 ;  /* 0x0000001705027224 */ /* 0x004fc400078e0210 */
[----:B---3--:R-:W-:Y:S02]  /*f1a0*/  IMAD R0, R3, R25, R0 ;  /* 0x0000001903007224 */ /* 0x008fe400078e0200 */
[----:B------:R-:W-:Y:S02]  /*f1b0*/  IMAD R5, R2, R17, R7 ;  /* 0x0000001102057224 */ /* 0x000fe400078e0207 */
[----:B------:R-:W-:-:S03]  /*f1c0*/  IMAD.MOV.U32 R4, RZ, RZ, 0x1 ;  /* 0x00000001ff047424 */ /* 0x000fc600078e00ff */
[----:B------:R-:W-:Y:S02]  /*f1d0*/  SEL R7, R5, R0, !P3 ;  /* 0x0000000005077207 */ /* 0x000fe40005800000 */
[----:B------:R-:W-:-:S07]  /*f1e0*/  SEL R5, R0, R5, !P3 ;  /* 0x0000000500057207 */ /* 0x000fce0005800000 */
.L_x_301:
[----:B------:R-:W-:-:S08]  /*f1f0*/  NOP ;  /* 0x0000000000007918 */ /* 0x000fd00000000000 */
[----:B------:R-:W0:-:S00]  /*f200*/  USETMAXREG.DEALLOC.CTAPOOL 0x28 ;  /* 0x00000028000079c8 */ /* 0x000e0000080e0500 */
[----:B------:R-:W-:-:S13]  /*f210*/  ISETP.NE.AND P0, PT, RZ, UR8, PT ;  /* 0x00000008ff007c0c */ /* 0x000fda000bf05270 */
[----:B------:R-:W-:Y:S05]  /*f220*/  @P0 EXIT ;  /* 0x000000000000094d */ /* 0x000fea0003800000 */
[----:B0-----:R-:W-:Y:S01]  /*f230*/  LOP3.LUT P0, RZ, R4, 0xff, RZ, 0xc0, !PT ;  /* 0x000000ff04ff7812 */ /* 0x001fe2000780c0ff */
[----:B------:R-:W-:Y:S02]  /*f240*/  IMAD.MOV.U32 R0, RZ, RZ, 0x1 ;  /* 0x00000001ff007424 */ /* 0x000fe400078e00ff */
[----:B------:R-:W-:-:S10]  /*f250*/  IMAD.MOV.U32 R9, RZ, RZ, RZ ;  /* 0x000000ffff097224 */ /* 0x000fd400078e00ff */
[----:B------:R-:W-:Y:S05]  /*f260*/  @!P0 BRA `(.L_x_304) ;  /* 0x0000000c005c8947 */ /* 0x000fea0003800000 */
[----:B------:R-:W0:Y:S01]  /*f270*/  S2UR UR12, SR_CgaCtaId ;  /* 0x00000000000c79c3 */ /* 0x000e220000008800 */
[----:B------:R-:W-:Y:S01]  /*f280*/  ULDC UR4, c[0x0][0x28c] ;  /* 0x0000a30000047ab9 */ /* 0x000fe20000000800 */
[----:B------:R-:W-:Y:S01]  /*f290*/  ULDC UR6, c[0x0][0x658] ;  /* 0x0001960000067ab9 */ /* 0x000fe20000000800 */
[----:B------:R-:W-:Y:S01]  /*f2a0*/  UIADD3 UR10, UR4, 0x1f, URZ ;  /* 0x0000001f040a7890 */ /* 0x000fe2000fffe03f */
[----:B------:R-:W-:Y:S01]  /*f2b0*/  BSSY B0, `(.L_x_304) ;  /* 0x00000d2000007945 */ /* 0x000fe20003800000 */
[----:B------:R-:W-:Y:S01]  /*f2c0*/  UMOV UR7, 0xffffffff ;  /* 0xffffffff00077882 */ /* 0x000fe20000000000 */
[----:B------:R-:W-:Y:S01]  /*f2d0*/  ULDC UR5, c[0x0][0x600] ;  /* 0x0001800000057ab9 */ /* 0x000fe20000000800 */
[----:B------:R-:W-:Y:S01]  /*f2e0*/  UMOV UR9, 0x1 ;  /* 0x0000000100097882 */ /* 0x000fe20000000000 */
[----:B------:R-:W-:Y:S01]  /*f2f0*/  USHF.L.U32 UR7, UR7, UR6, URZ ;  /* 0x0000000607077299 */ /* 0x000fe2000800063f */
[----:B------:R-:W-:Y:S01]  /*f300*/  IMAD.MOV.U32 R11, RZ, RZ, 0x1 ;  /* 0x00000001ff0b7424 */ /* 0x000fe200078e00ff */
[----:B------:R-:W-:Y:S01]  /*f310*/  UIADD3 UR4, UR5, -0x1, URZ ;  /* 0xffffffff05047890 */ /* 0x000fe2000fffe03f */
[----:B------:R-:W-:Y:S01]  /*f320*/  IMAD.MOV.U32 R0, RZ, RZ, 0x1 ;  /* 0x00000001ff007424 */ /* 0x000fe200078e00ff */
[----:B------:R-:W-:Y:S01]  /*f330*/  USHF.R.S32.HI UR11, URZ, 0x1f, UR10 ;  /* 0x0000001f3f0b7899 */ /* 0x000fe2000801140a */
[----:B------:R-:W-:Y:S01]  /*f340*/  IMAD.MOV.U32 R9, RZ, RZ, RZ ;  /* 0x000000ffff097224 */ /* 0x000fe200078e00ff */
[----:B------:R-:W-:Y:S01]  /*f350*/  ULDC UR8, c[0x0][0xc] ;  /* 0x0000030000087ab9 */ /* 0x000fe20000000800 */
[----:B------:R-:W-:-:S02]  /*f360*/  USHF.L.U32 UR5, UR9, UR6, URZ ;  /* 0x0000000609057299 */ /* 0x000fc4000800063f */
[----:B------:R-:W-:Y:S01]  /*f370*/  ULEA.HI UR11, UR11, UR10, URZ, 0x5 ;  /* 0x0000000a0b0b7291 */ /* 0x000fe2000f8f283f */
[----:B------:R-:W-:Y:S01]  /*f380*/  ULDC UR9, c[0x0][0x10] ;  /* 0x0000040000097ab9 */ /* 0x000fe20000000800 */
[----:B------:R-:W-:Y:S02]  /*f390*/  ULOP3.LUT UR6, URZ, UR7, URZ, 0x33, !UPT ;  /* 0x000000073f067292 */ /* 0x000fe4000f8e333f */
[----:B------:R-:W-:Y:S01]  /*f3a0*/  UIMAD.WIDE.U32 UR8, UR8, UR9, URZ ;  /* 0x00000009080872a5 */ /* 0x000fe2000f8e003f */
[----:B------:R-:W-:Y:S01]  /*f3b0*/  ULDC UR7, c[0x0][0x14] ;  /* 0x0000050000077ab9 */ /* 0x000fe20000000800 */
[----:B------:R-:W-:Y:S01]  /*f3c0*/  USHF.R.S32.HI UR20, URZ, 0x5, UR11 ;  /* 0x000000053f147899 */ /* 0x000fe2000801140b */
[----:B0-----:R-:W-:Y:S01]  /*f3d0*/  IMAD.U32 R8, RZ, RZ, UR12 ;  /* 0x0000000cff087e24 */ /* 0x001fe2000f8e00ff */
[----:B------:R-:W-:Y:S02]  /*f3e0*/  UIMAD.WIDE.U32 UR24, UR8, UR7, URZ ;  /* 0x00000007081872a5 */ /* 0x000fe4000f8e003f */
[----:B------:R-:W-:-:S02]  /*f3f0*/  UIMAD UR18, UR9, UR7, URZ ;  /* 0x00000007091272a4 */ /* 0x000fc4000f8e023f */
[----:B------:R-:W-:Y:S02]  /*f400*/  ULOP3.LUT UR23, UR13, 0x2, URZ, 0xfc, !UPT ;  /* 0x000000020d177892 */ /* 0x000fe4000f8efc3f */
[----:B------:R-:W-:Y:S02]  /*f410*/  UIADD3 UR18, UR25, UR18, URZ ;  /* 0x0000001219127290 */ /* 0x000fe4000fffe03f */
[----:B------:R-:W-:Y:S01]  /*f420*/  UIADD3 UR28, UR20, 0x1, URZ ;  /* 0x00000001141c7890 */ /* 0x000fe2000fffe03f */
[----:B------:R-:W-:-:S11]  /*f430*/  ULDC.64 UR26, c[0x0][0x198] ;  /* 0x00006600001a7ab9 */ /* 0x000fd60000000a00 */
.L_x_315:
[----:B------:R-:W-:-:S03]  /*f440*/  UMOV UR7, 0xffffffff ;  /* 0xffffffff00077882 */ /* 0x000fc60000000000 */
[----:B------:R-:W-:Y:S05]  /*f450*/  BRA.DIV UR7, `(.L_x_305) ;  /* 0x0000001607d47947 */ /* 0x000fea000b800000 */
[----:B------:R-:W-:-:S13]  /*f460*/  ELECT P0, URZ, PT ;  /* 0x00000000003f782f */ /* 0x000fda0003800000 */
.L_x_340:
[----:B------:R-:W0:Y:S01]  /*f470*/  LDC R2, c[0x0][0x28c] ;  /* 0x0000a300ff027b82 */ /* 0x000e220000000800 */
[----:B------:R-:W-:Y:S01]  /*f480*/  BSSY B1, `(.L_x_306) ;  /* 0x000003c000017945 */ /* 0x000fe20003800000 */
[----:B0-----:R-:W-:-:S13]  /*f490*/  ISETP.LT.OR P0, PT, R2, 0x1, !P0 ;  /* 0x000000010200780c */ /* 0x001fda0004701670 */
[----:B------:R-:W-:Y:S05]  /*f4a0*/  @P0 BRA `(.L_x_307) ;  /* 0x0000000000e40947 */ /* 0x000fea0003800000 */
[----:B------:R-:W-:Y:S02]  /*f4b0*/  IMAD R5, R5, 0x4, R8 ;  /* 0x0000000405057824 */ /* 0x000fe400078e0208 */
[----:B------:R-:W-:Y:S02]  /*f4c0*/  IMAD.SHL.U32 R7, R7, 0x100, RZ ;  /* 0x0000010007077824 */ /* 0x000fe400078e00ff */
[----:B------:R-:W-:Y:S02]  /*f4d0*/  IMAD.MOV.U32 R14, RZ, RZ, RZ ;  /* 0x000000ffff0e7224 */ /* 0x000fe400078e00ff */
[----:B------:R-:W-:Y:S02]  /*f4e0*/  IMAD.U32 R15, RZ, RZ, UR28 ;  /* 0x0000001cff0f7e24 */ /* 0x000fe4000f8e00ff */
[----:B------:R-:W-:Y:S02]  /*f4f0*/  IMAD.MOV.U32 R2, RZ, RZ, R0 ;  /* 0x000000ffff027224 */ /* 0x000fe400078e0000 */
[----:B------:R-:W-:-:S02]  /*f500*/  IMAD.MOV.U32 R3, RZ, RZ, R9 ;  /* 0x000000ffff037224 */ /* 0x000fc400078e0009 */
[----:B------:R-:W-:-:S07]  /*f510*/  IMAD.SHL.U32 R10, R5, 0x20, RZ ;  /* 0x00000020050a7824 */ /* 0x000fce00078e00ff */
.L_x_310:
[----:B------:R-:W0:Y:S01]  /*f520*/  S2UR UR7, SR_CgaCtaId ;  /* 0x00000000000779c3 */ /* 0x000e220000008800 */
[----:B------:R-:W1:Y:S01]  /*f530*/  S2R R16, SR_TID.X ;  /* 0x0000000000107919 */ /* 0x000e620000002100 */
[----:B------:R-:W-:Y:S02]  /*f540*/  MOV R5, 0x400 ;  /* 0x0000040000057802 */ /* 0x000fe40000000f00 */
[----:B------:R-:W-:Y:S01]  /*f550*/  SHF.L.U32 R4, R2, 0x1f, RZ ;  /* 0x0000001f02047819 */ /* 0x000fe200000006ff */
[----:B0-----:R-:W-:-:S05]  /*f560*/  IMAD.U32 R8, RZ, RZ, UR7 ;  /* 0x00000007ff087e24 */ /* 0x001fca000f8e00ff */
[----:B------:R-:W-:Y:S02]  /*f570*/  LEA R12, R8, R5, 0x18 ;  /* 0x00000005080c7211 */ /* 0x000fe400078ec0ff */
[----:B-1----:R-:W-:-:S03]  /*f580*/  LOP3.LUT P1, RZ, R16, 0x7f, RZ, 0xc0, !PT ;  /* 0x0000007f10ff7812 */ /* 0x002fc6000782c0ff */
[----:B------:R-:W-:-:S04]  /*f590*/  IMAD R13, R3, 0x8, R12 ;  /* 0x00000008030d7824 */ /* 0x000fc800078e020c */
[----:B------:R-:W0:Y:S06]  /*f5a0*/  SYNCS.PHASECHK.TRANS64.TRYWAIT P0, [R13+URZ+0x90], R4 ;  /* 0x000090040d0075a7 */ /* 0x000e2c000800017f */
[----:B------:R-:W1:Y:S01]  /*f5b0*/  @!P1 LDC R5, c[0x0][0x500] ;  /* 0x00014000ff059b82 */ /* 0x000e620000000800 */
[----:B0-----:R-:W-:Y:S05]  /*f5c0*/  @!P0 BRA `(.L_x_308) ;  /* 0x0000001400988947 */ /* 0x001fea0003800000 */
.L_x_341:
[----:B------:R-:W-:Y:S01]  /*f5d0*/  UPRMT UR7, UR23, 0x9910, URZ ;  /* 0x0000991017077896 */ /* 0x000fe2000800003f */
[----:B-1----:R1:W-:Y:S03]  /*f5e0*/  @!P1 SYNCS.ARRIVE.TRANS64 RZ, [R13+URZ], R5 ;  /* 0x000000050dff99a7 */ /* 0x0023e6000800003f */
[----:B------:R-:W-:-:S06]  /*f5f0*/  UISETP.NE.AND UP0, UPT, UR7, 0x2, UPT ;  /* 0x000000020700788c */ /* 0x000fcc000bf05270 */
[----:B------:R-:W-:-:S13]  /*f600*/  PLOP3.LUT P0, PT, PT, PT, UP0, 0x80, 0x0 ;  /* 0x000000000000781c */ /* 0x000fda0003f0f008 */
[----:B-1----:R-:W-:Y:S05]  /*f610*/  @P0 BRA `(.L_x_309) ;  /* 0x0000000000040947 */ /* 0x002fea0003800000 */
[----:B------:R-:W-:Y:S01]  /*f620*/  BPT.TRAP 0x1 ;  /* 0x000000040000795c */ /* 0x000fe20000300000 */
.L_x_309:
[----:B0-----:R-:W-:Y:S01]  /*f630*/  IMAD R4, R3, 0x4, R8 ;  /* 0x0000000403047824 */ /* 0x001fe200078e0208 */
[----:B------:R-:W-:Y:S01]  /*f640*/  R2UR UR9, R13 ;  /* 0x000000000d0972ca */ /* 0x000fe200000e0000 */
[----:B------:R-:W-:Y:S01]  /*f650*/  VIADD R15, R15, 0xffffffff ;  /* 0xffffffff0f0f7836 */ /* 0x000fe20000000000 */
[----:B------:R-:W-:Y:S01]  /*f660*/  UIADD3 UR14, UP0, UR26, 0xf0, URZ ;  /* 0x000000f01a0e7890 */ /* 0x000fe2000ff1e03f */
[--C-:B------:R-:W-:Y:S01]  /*f670*/  IMAD.U32 R4, R4, 0x400, R12.reuse ;  /* 0x0000040004047824 */ /* 0x100fe200078e000c */
[----:B------:R-:W-:Y:S01]  /*f680*/  R2UR UR11, R10 ;  /* 0x000000000a0b72ca */ /* 0x000fe200000e0000 */
[C---:B------:R-:W-:Y:S01]  /*f690*/  IMAD R12, R3.reuse, 0x2000, R12 ;  /* 0x00002000030c7824 */ /* 0x040fe200078e020c */
[----:B------:R-:W-:Y:S01]  /*f6a0*/  R2UR UR10, R14 ;  /* 0x000000000e0a72ca */ /* 0x000fe200000e0000 */
[----:B------:R-:W-:Y:S01]  /*f6b0*/  UIADD3 UR30, UP1, UR26, 0x1f0, URZ ;  /* 0x000001f01a1e7890 */ /* 0x000fe2000ff3e03f */
[----:B------:R-:W-:Y:S01]  /*f6c0*/  R2UR UR7, R4 ;  /* 0x00000000040772ca */ /* 0x000fe200000e0000 */
[----:B------:R-:W-:Y:S01]  /*f6d0*/  UIADD3.X UR15, URZ, UR27, URZ, UP0, !UPT ;  /* 0x0000001b3f0f7290 */ /* 0x000fe200087fe43f */
[----:B------:R-:W-:Y:S01]  /*f6e0*/  R2UR UR8, R12 ;  /* 0x000000000c0872ca */ /* 0x000fe200000e0000 */
[----:B------:R-:W-:Y:S01]  /*f6f0*/  VIADD R3, R3, 0x1 ;  /* 0x0000000103037836 */ /* 0x000fe20000000000 */
[----:B------:R-:W-:Y:S01]  /*f700*/  R2UR UR12, R6 ;  /* 0x00000000060c72ca */ /* 0x000fe200000e0000 */
[----:B------:R-:W-:Y:S01]  /*f710*/  UIADD3.X UR31, URZ, UR27, URZ, UP1, !UPT ;  /* 0x0000001b3f1f7290 */ /* 0x000fe20008ffe43f */
[----:B------:R-:W-:Y:S01]  /*f720*/  R2UR UR21, R7 ;  /* 0x00000000071572ca */ /* 0x000fe200000e0000 */
[----:B------:R-:W-:Y:S01]  /*f730*/  UMOV UR22, 0xf0000 ;  /* 0x000f000000167882 */ /* 0x000fe20000000000 */
[----:B------:R-:W-:Y:S01]  /*f740*/  ISETP.GT.AND P1, PT, R15, 0x1, PT ;  /* 0x000000010f00780c */ /* 0x000fe20003f24270 */
[----:B------:R-:W-:Y:S01]  /*f750*/  UMOV UR16, 0x0 ;  /* 0x0000000000107882 */ /* 0x000fe20000000000 */
[----:B------:R-:W-:Y:S01]  /*f760*/  UMOV UR17, 0x10000000 ;  /* 0x1000000000117882 */ /* 0x000fe20000000000 */
[----:B------:R-:W-:Y:S01]  /*f770*/  ISETP.NE.AND P0, PT, R3, 0x12, PT ;  /* 0x000000120300780c */ /* 0x000fe20003f05270 */
[----:B------:R-:W-:Y:S01]  /*f780*/  VIADD R14, R14, 0x20 ;  /* 0x000000200e0e7836 */ /* 0x000fe20000000000 */
[----:B------:R-:W-:-:S02]  /*f790*/  UIADD3 UR7, UR7, 0x200, URZ ;  /* 0x0000020007077890 */ /* 0x000fc4000fffe03f */
[----:B------:R-:W-:Y:S01]  /*f7a0*/  UIADD3 UR19, UR8, 0x12200, URZ ;  /* 0x0001220008137890 */ /* 0x000fe2000fffe03f */
[----:B------:R-:W-:Y:S02]  /*f7b0*/  SEL R5, RZ, 0x1, P0 ;  /* 0x00000001ff057807 */ /* 0x000fe40000000000 */
[----:B------:R-:W-:Y:S02]  /*f7c0*/  SEL R3, R3, RZ, P0 ;  /* 0x000000ff03037207 */ /* 0x000fe40000000000 */
[----:B------:R-:W-:Y:S01]  /*f7d0*/  UMOV UR8, UR7 ;  /* 0x0000000700087c82 */ /* 0x000fe20008000000 */
[----:B------:R-:W-:Y:S01]  /*f7e0*/  LOP3.LUT R2, R2, R5, RZ, 0x3c, !PT ;  /* 0x0000000502027212 */ /* 0x000fe200078e3cff */
[----:B------:R0:W-:Y:S02]  /*f7f0*/  UTMALDG.3D.MULTICAST [UR8], [UR14], UR22, desc[UR16] ;  /* 0x000010080e0073b4 */ /* 0x0001e40008011816 */
[----:B0-----:R-:W-:Y:S01]  /*f800*/  UMOV UR8, UR19 ;  /* 0x0000001300087c82 */ /* 0x001fe20008000000 */
[----:B------:R-:W-:-:S02]  /*f810*/  UMOV UR11, UR21 ;  /* 0x00000015000b7c82 */ /* 0x000fc40008000000 */
[----:B------:R0:W-:Y:S02]  /*f820*/  UTMALDG.3D [UR8], [UR30], desc[UR16] ;  /* 0x000010081e0075b4 */ /* 0x0001e40008011000 */
[----:B0-----:R-:W-:Y:S05]  /*f830*/  @P1 BRA `(.L_x_310) ;  /* 0xfffffffc00381947 */ /* 0x001fea000383ffff */
.L_x_307:
[----:B------:R-:W-:Y:S05]  /*f840*/  BSYNC B1 ;  /* 0x0000000000017941 */ /* 0x000fea0003800000 */
.L_x_306:
[----:B------:R-:W2:Y:S01]  /*f850*/  LDL.LU R17, [R1+0x7c] ;  /* 0x00007c0001117983 */ /* 0x000ea20000300800 */
[----:B------:R-:W-:Y:S01]  /*f860*/  LOP3.LUT P1, RZ, R11, 0xff, RZ, 0xc0, !PT ;  /* 0x000000ff0bff7812 */ /* 0x000fe2000782c0ff */
[----:B------:R-:W-:Y:S01]  /*f870*/  VIADD R4, R9, UR20 ;  /* 0x0000001409047c36 */ /* 0x000fe20008000000 */
[----:B------:R-:W-:Y:S01]  /*f880*/  ULDC.64 UR8, c[0x0][0x650] ;  /* 0x0001940000087ab9 */ /* 0x000fe20000000a00 */
[----:B------:R-:W3:Y:S01]  /*f890*/  LDL.LU R16, [R1+0x80] ;  /* 0x0000800001107983 */ /* 0x000ee20000300800 */
[----:B------:R-:W-:Y:S01]  /*f8a0*/  IMAD.U32 R6, RZ, RZ, UR20 ;  /* 0x00000014ff067e24 */ /* 0x000fe2000f8e00ff */
[----:B------:R-:W-:Y:S01]  /*f8b0*/  UISETP.GE.U32.AND UP0, UPT, UR20, 0x12, UPT ;  /* 0x000000121400788c */ /* 0x000fe2000bf06070 */
[----:B------:R-:W-:Y:S01]  /*f8c0*/  ISETP.GT.U32.AND P0, PT, R4, 0x11, PT ;  /* 0x000000110400780c */ /* 0x000fe20003f04070 */
[----:B------:R-:W-:Y:S01]  /*f8d0*/  BSSY B1, `(.L_x_311) ;  /* 0x000006d000017945 */ /* 0x000fe20003800000 */
[----:B------:R-:W-:Y:S01]  /*f8e0*/  IMAD.MOV.U32 R7, RZ, RZ, -0x1 ;  /* 0xffffffffff077424 */ /* 0x000fe200078e00ff */
[----:B------:R-:W-:-:S02]  /*f8f0*/  PRMT R11, RZ, 0x7610, R11 ;  /* 0x00007610ff0b7816 */ /* 0x000fc4000000000b */
[----:B------:R-:W-:Y:S01]  /*f900*/  ISETP.LT.U32.AND P0, PT, R6, 0x12, P0 ;  /* 0x000000120600780c */ /* 0x000fe20000701070 */
[----:B------:R-:W-:Y:S01]  /*f910*/  IMAD.MOV.U32 R6, RZ, RZ, -0x1 ;  /* 0xffffffffff067424 */ /* 0x000fe200078e00ff */
[----:B------:R-:W0:Y:S01]  /*f920*/  @P1 S2R R8, SR_CgaCtaId ;  /* 0x0000000000081919 */ /* 0x000e220000008800 */
[----:B------:R-:W-:Y:S02]  /*f930*/  @P1 MOV R3, 0x400 ;  /* 0x0000040000031802 */ /* 0x000fe40000000f00 */
[----:B------:R-:W-:Y:S02]  /*f940*/  PLOP3.LUT P2, PT, PT, PT, UP0, 0x80, 0x0 ;  /* 0x000000000000781c */ /* 0x000fe40003f4f008 */
[----:B0-----:R-:W-:Y:S01]  /*f950*/  @P1 LEA R5, R8, R3, 0x18 ;  /* 0x0000000308051211 */ /* 0x001fe200078ec0ff */
[----:B------:R-:W-:-:S03]  /*f960*/  IMAD.WIDE.U32 R2, R4, 0x38e38e39, RZ ;  /* 0x38e38e3904027825 */ /* 0x000fc600078e00ff */
[----:B------:R0:W-:Y:S01]  /*f970*/  @P1 SYNCS.ARRIVE.TRANS64.A1T0 RZ, [R5+URZ+0x138], RZ ;  /* 0x000138ff05ff19a7 */ /* 0x0001e2000810003f */
[----:B------:R-:W-:Y:S02]  /*f980*/  PRMT R2, RZ, 0x7610, R2 ;  /* 0x00007610ff027816 */ /* 0x000fe40000000002 */
[----:B0-----:R-:W-:Y:S02]  /*f990*/  SHF.R.U32.HI R5, RZ, 0x2, R3 ;  /* 0x00000002ff057819 */ /* 0x001fe40000011603 */
[----:B------:R-:W-:-:S03]  /*f9a0*/  SEL R3, RZ, 0x1, !P0 ;  /* 0x00000001ff037807 */ /* 0x000fc60004000000 */
[----:B------:R-:W-:Y:S01]  /*f9b0*/  IMAD R9, R5, -0x12, R4 ;  /* 0xffffffee05097824 */ /* 0x000fe200078e0204 */
[----:B------:R-:W-:-:S04]  /*f9c0*/  LOP3.LUT R0, R0, R3, RZ, 0x3c, !PT ;  /* 0x0000000300007212 */ /* 0x000fc800078e3cff */
[----:B------:R-:W-:Y:S01]  /*f9d0*/  @P2 LOP3.LUT R0, R0, 0x1, R5, 0x78, !PT ;  /* 0x0000000100002812 */ /* 0x000fe200078e7805 */
[----:B------:R-:W-:Y:S01]  /*f9e0*/  IMAD.MOV.U32 R5, RZ, RZ, -0x1 ;  /* 0xffffffffff057424 */ /* 0x000fe200078e00ff */
[----:B---3--:R-:W-:-:S04]  /*f9f0*/  IADD3 R16, P1, R16, UR24, RZ ;  /* 0x0000001810107c10 */ /* 0x008fc8000ff3e0ff */
[----:B--2---:R-:W-:Y:S01]  /*fa00*/  IADD3.X R17, R17, UR18, RZ, P1, !PT ;  /* 0x0000001211117c10 */ /* 0x004fe20008ffe4ff */
[----:B------:R0:W-:Y:S01]  /*fa10*/  STL [R1+0x80], R16 ;  /* 0x0000801001007387 */ /* 0x0001e20000100800 */
[----:B------:R-:W-:-:S03]  /*fa20*/  ISETP.GE.U32.AND P0, PT, R16, UR8, PT ;  /* 0x0000000810007c0c */ /* 0x000fc6000bf06070 */
[----:B------:R0:W-:Y:S01]  /*fa30*/  STL [R1+0x7c], R17 ;  /* 0x00007c1101007387 */ /* 0x0001e20000100800 */
[----:B------:R-:W-:-:S13]  /*fa40*/  ISETP.GE.U32.AND.EX P0, PT, R17, UR9, PT, P0 ;  /* 0x0000000911007c0c */ /* 0x000fda000bf06100 */
[----:B0-----:R-:W-:Y:S05]  /*fa50*/  @P0 BRA `(.L_x_312) ;  /* 0x0000000400500947 */ /* 0x001fea0003800000 */
[----:B------:R-:W-:Y:S01]  /*fa60*/  ULDC.64 UR8, c[0x0][0x628] ;  /* 0x00018a0000087ab9 */ /* 0x000fe20000000a00 */
[----:B------:R-:W0:Y:S01]  /*fa70*/  S2R R12, SR_CTAID.X ;  /* 0x00000000000c7919 */ /* 0x000e220000002500 */
[----:B------:R-:W-:Y:S01]  /*fa80*/  ISETP.NE.U32.AND P0, PT, RZ, UR8, PT ;  /* 0x00000008ff007c0c */ /* 0x000fe2000bf05070 */
[----:B------:R-:W-:Y:S01]  /*fa90*/  ULDC UR10, c[0x0][0x630] ;  /* 0x00018c00000a7ab9 */ /* 0x000fe20000000800 */
[----:B------:R-:W-:Y:S01]  /*faa0*/  IMAD.MOV.U32 R2, RZ, RZ, R16 ;  /* 0x000000ffff027224 */ /* 0x000fe200078e0010 */
[----:B------:R-:W1:Y:S01]  /*fab0*/  S2R R10, SR_CTAID.Y ;  /* 0x00000000000a7919 */ /* 0x000e620000002600 */
[----:B------:R-:W-:Y:S01]  /*fac0*/  ISETP.NE.AND.EX P0, PT, RZ, UR9, PT, P0 ;  /* 0x00000009ff007c0c */ /* 0x000fe2000bf05300 */
[----:B------:R-:W-:-:S12]  /*fad0*/  IMAD.MOV.U32 R3, RZ, RZ, R17 ;  /* 0x000000ffff037224 */ /* 0x000fd800078e0011 */
[----:B------:R-:W-:Y:S05]  /*fae0*/  @!P0 BRA `(.L_x_313) ;  /* 0x0000000000288947 */ /* 0x000fea0003800000 */
[----:B------:R-:W-:Y:S02]  /*faf0*/  ULDC UR7, c[0x0][0x634] ;  /* 0x00018d0000077ab9 */ /* 0x000fe40000000800 */
[----:B------:R-:W-:-:S05]  /*fb00*/  IADD3 R7, P0, R16, UR7, RZ ;  /* 0x0000000710077c10 */ /* 0x000fca000ff1e0ff */
[----:B------:R-:W-:-:S04]  /*fb10*/  IMAD.X R13, RZ, RZ, R17, P0 ;  /* 0x000000ffff0d7224 */ /* 0x000fc800000e0611 */
[----:B------:R-:W-:-:S04]  /*fb20*/  IMAD.WIDE.U32 R4, R13, UR8, RZ ;  /* 0x000000080d047c25 */ /* 0x000fc8000f8e00ff */
[----:B------:R-:W-:-:S04]  /*fb30*/  IMAD.WIDE.U32 R4, P0, R7, UR9, R4 ;  /* 0x0000000907047c25 */ /* 0x000fc8000f800004 */
[----:B------:R-:W-:-:S04]  /*fb40*/  IMAD.WIDE.U32 R6, R7, UR8, RZ ;  /* 0x0000000807067c25 */ /* 0x000fc8000f8e00ff */
[----:B------:R-:W-:Y:S01]  /*fb50*/  IMAD.X R3, RZ, RZ, RZ, P0 ;  /* 0x000000ffff037224 */ /* 0x000fe200000e06ff */
[----:B------:R-:W-:Y:S01]  /*fb60*/  IADD3 RZ, P0, R7, R4, RZ ;  /* 0x0000000407ff7210 */ /* 0x000fe20007f1e0ff */
[----:B------:R-:W-:-:S04]  /*fb70*/  IMAD.MOV.U32 R2, RZ, RZ, R5 ;  /* 0x000000ffff027224 */ /* 0x000fc800078e0005 */
[----:B------:R-:W-:-:S08]  /*fb80*/  IMAD.WIDE.U32.X R2, R13, UR9, R2, P0 ;  /* 0x000000090d027c25 */ /* 0x000fd000080e0402 */
.L_x_313:
[--C-:B------:R-:W-:Y:S01]  /*fb90*/  SHF.R.U64 R6, R2, UR10, R3.reuse ;  /* 0x0000000a02067c19 */ /* 0x100fe20008001203 */
[----:B------:R-:W-:Y:S01]  /*fba0*/  ULDC.64 UR8, c[0x0][0x620] ;  /* 0x0001880000087ab9 */ /* 0x000fe20000000a00 */
[----:B------:R-:W-:Y:S01]  /*fbb0*/  SHF.R.U32.HI R2, RZ, UR10, R3 ;  /* 0x0000000aff027c19 */ /* 0x000fe20008011603 */
[----:B------:R-:W-:Y:S01]  /*fbc0*/  IMAD.MOV.U32 R3, RZ, RZ, R17 ;  /* 0x000000ffff037224 */ /* 0x000fe200078e0011 */
[----:B------:R-:W-:Y:S01]  /*fbd0*/  IADD3 R5, P0, RZ, -R6, RZ ;  /* 0x80000006ff057210 */ /* 0x000fe20007f1e0ff */
[----:B------:R-:W-:Y:S01]  /*fbe0*/  ULDC UR7, c[0x0][0x150] ;  /* 0x0000540000077ab9 */ /* 0x000fe20000000800 */
[----:B0-----:R-:W-:Y:S01]  /*fbf0*/  I2FP.F32.U32 R7, R12 ;  /* 0x0000000c00077245 */ /* 0x001fe20000201000 */
[----:B------:R-:W0:Y:S01]  /*fc00*/  LDC R19, c[0x0][0x144] ;  /* 0x00005100ff137b82 */ /* 0x000e220000000800 */
[----:B------:R-:W-:Y:S01]  /*fc10*/  ULDC.64 UR10, c[0x0][0x640] ;  /* 0x00019000000a7ab9 */ /* 0x000fe20000000a00 */
[----:B------:R-:W-:Y:S01]  /*fc20*/  IMAD.X R2, RZ, RZ, ~R2, P0 ;  /* 0x000000ffff027224 */ /* 0x000fe200000e0e02 */
[----:B------:R-:W-:-:S03]  /*fc30*/  ISETP.NE.U32.AND P0, PT, RZ, UR10, PT ;  /* 0x0000000aff007c0c */ /* 0x000fc6000bf05070 */
[----:B------:R-:W-:Y:S01]  /*fc40*/  IMAD R4, R2, UR8, RZ ;  /* 0x0000000802047c24 */ /* 0x000fe2000f8e02ff */
[----:B------:R-:W-:Y:S01]  /*fc50*/  ISETP.NE.AND.EX P0, PT, RZ, UR11, PT, P0 ;  /* 0x0000000bff007c0c */ /* 0x000fe2000bf05300 */
[----:B------:R-:W-:Y:S01]  /*fc60*/  IMAD.MOV.U32 R2, RZ, RZ, R16 ;  /* 0x000000ffff027224 */ /* 0x000fe200078e0010 */
[----:B------:R-:W2:Y:S03]  /*fc70*/  LDC R13, c[0x0][0x148] ;  /* 0x00005200ff0d7b82 */ /* 0x000ea60000000800 */
[----:B------:R-:W-:Y:S01]  /*fc80*/  IMAD.WIDE.U32 R2, R5, UR8, R2 ;  /* 0x0000000805027c25 */ /* 0x000fe2000f8e0002 */
[----:B------:R-:W-:-:S03]  /*fc90*/  ULDC UR8, c[0x0][0x154] ;  /* 0x0000550000087ab9 */ /* 0x000fc60000000800 */
[----:B------:R-:W-:Y:S02]  /*fca0*/  IMAD R5, R5, UR9, R4 ;  /* 0x0000000905057c24 */ /* 0x000fe4000f8e0204 */
[----:B------:R-:W-:Y:S01]  /*fcb0*/  FMUL R4, R7, UR7 ;  /* 0x0000000707047c20 */ /* 0x000fe20008400000 */
[----:B------:R-:W-:Y:S01]  /*fcc0*/  ULDC UR7, c[0x0][0x618] ;  /* 0x0001860000077ab9 */ /* 0x000fe20000000800 */
[----:B------:R-:W-:Y:S01]  /*fcd0*/  ULDC UR9, c[0x0][0x608] ;  /* 0x0001820000097ab9 */ /* 0x000fe20000000800 */
[----:B------:R-:W-:-:S03]  /*fce0*/  IMAD.IADD R3, R3, 0x1, R5 ;  /* 0x0000000103037824 */ /* 0x000fc600078e0205 */
[----:B------:R-:W3:Y:S02]  /*fcf0*/  F2I.U32.TRUNC.NTZ R4, R4 ;  /* 0x0000000400047305 */ /* 0x000ee4000020f000 */
[----:B------:R-:W-:Y:S02]  /*fd00*/  SHF.R.U64 R7, R2, UR7, R3 ;  /* 0x0000000702077c19 */ /* 0x000fe40008001203 */
[----:B-1----:R-:W-:-:S05]  /*fd10*/  I2FP.F32.U32 R2, R10 ;  /* 0x0000000a00027245 */ /* 0x002fca0000201000 */
[----:B------:R-:W-:Y:S01]  /*fd20*/  FMUL R5, R2, UR8 ;  /* 0x0000000802057c20 */ /* 0x000fe20008400000 */
[----:B------:R-:W-:Y:S01]  /*fd30*/  SHF.R.U32.HI R2, RZ, UR7, R3 ;  /* 0x00000007ff027c19 */ /* 0x000fe20008011603 */
[----:B------:R-:W-:Y:S02]  /*fd40*/  ULDC UR7, c[0x0][0x658] ;  /* 0x0001960000077ab9 */ /* 0x000fe40000000800 */
[----:B------:R1:W4:Y:S01]  /*fd50*/  F2I.U32.TRUNC.NTZ R16, R5 ;  /* 0x0000000500107305 */ /* 0x000322000020f000 */
[----:B------:R-:W-:Y:S01]  /*fd60*/  SHF.R.U64 R15, R7, UR9, R2 ;  /* 0x00000009070f7c19 */ /* 0x000fe20008001202 */
[----:B---3--:R-:W-:Y:S01]  /*fd70*/  IMAD.MOV R4, RZ, RZ, -R4 ;  /* 0x000000ffff047224 */ /* 0x008fe200078e0a04 */
[----:B------:R-:W-:-:S03]  /*fd80*/  SHF.R.U32.HI R2, RZ, UR9, R2 ;  /* 0x00000009ff027c19 */ /* 0x000fc60008011602 */
[----:B0-----:R-:W-:Y:S01]  /*fd90*/  IMAD R12, R19, R4, R12 ;  /* 0x00000004130c7224 */ /* 0x001fe200078e020c */
[--C-:B------:R-:W-:Y:S02]  /*fda0*/  SHF.R.U64 R14, R15, UR7, R2.reuse ;  /* 0x000000070f0e7c19 */ /* 0x100fe40008001202 */
[----:B------:R-:W-:-:S03]  /*fdb0*/  SHF.R.U32.HI R17, RZ, UR7, R2 ;  /* 0x00000007ff117c19 */ /* 0x000fc60008011602 */
[----:B------:R-:W-:Y:S02]  /*fdc0*/  IMAD.MOV.U32 R2, RZ, RZ, R14 ;  /* 0x000000ffff027224 */ /* 0x000fe400078e000e */
[----:B------:R-:W-:Y:S01]  /*fdd0*/  IMAD.MOV.U32 R3, RZ, RZ, R17 ;  /* 0x000000ffff037224 */ /* 0x000fe200078e0011 */
[----:B-12-4-:R-:W-:Y:S06]  /*fde0*/  @!P0 BRA `(.L_x_314) ;  /* 0x0000000000288947 */ /* 0x016fec0003800000 */
[----:B------:R-:W-:Y:S02]  /*fdf0*/  ULDC UR7, c[0x0][0x64c] ;  /* 0x0001930000077ab9 */ /* 0x000fe40000000800 */
[----:B------:R-:W-:-:S05]  /*fe00*/  IADD3 R3, P0, R14, UR7, RZ ;  /* 0x000000070e037c10 */ /* 0x000fca000ff1e0ff */
[----:B------:R-:W-:-:S04]  /*fe10*/  IMAD.X R17, RZ, RZ, R17, P0 ;  /* 0x000000ffff117224 */ /* 0x000fc800000e0611 */
[----:B------:R-:W-:-:S04]  /*fe20*/  IMAD.WIDE.U32 R4, R17, UR10, RZ ;  /* 0x0000000a11047c25 */ /* 0x000fc8000f8e00ff */
[----:B------:R-:W-:-:S04]  /*fe30*/  IMAD.WIDE.U32 R4, P0, R3, UR11, R4 ;  /* 0x0000000b03047c25 */ /* 0x000fc8000f800004 */
[----:B------:R-:W-:-:S04]  /*fe40*/  IMAD.WIDE.U32 R2, R3, UR10, RZ ;  /* 0x0000000a03027c25 */ /* 0x000fc8000f8e00ff */
[----:B------:R-:W-:Y:S01]  /*fe50*/  IMAD.MOV.U32 R2, RZ, RZ, R5 ;  /* 0x000000ffff027224 */ /* 0x000fe200078e0005 */
[----:B------:R-:W-:Y:S01]  /*fe60*/  IADD3 RZ, P1, R3, R4, RZ ;  /* 0x0000000403ff7210 */ /* 0x000fe20007f3e0ff */
[----:B------:R-:W-:-:S04]  /*fe70*/  IMAD.X R3, RZ, RZ, RZ, P0 ;  /* 0x000000ffff037224 */ /* 0x000fc800000e06ff */
[----:B------:R-:W-:-:S08]  /*fe80*/  IMAD.WIDE.U32.X R2, R17, UR11, R2, P1 ;  /* 0x0000000b11027c25 */ /* 0x000fd000088e0402 */
.L_x_314:
[----:B------:R-:W-:Y:S01]  /*fe90*/  ULDC UR7, c[0x0][0x648] ;  /* 0x0001920000077ab9 */ /* 0x000fe20000000800 */
[----:B------:R-:W-:Y:S01]  /*fea0*/  LOP3.LUT R15, R15, UR6, RZ, 0xc0, !PT ;  /* 0x000000060f0f7c12 */ /* 0x000fe2000f8ec0ff */
[----:B------:R-:W-:Y:S01]  /*feb0*/  IMAD.MOV R16, RZ, RZ, -R16 ;  /* 0x000000ffff107224 */ /* 0x000fe200078e0a10 */
[----:B------:R-:W-:Y:S01]  /*fec0*/  SHF.R.U64 R2, R2, UR7, R3 ;  /* 0x0000000702027c19 */ /* 0x000fe20008001203 */
[----:B------:R-:W-:Y:S01]  /*fed0*/  ULDC UR7, c[0x0][0x638] ;  /* 0x00018e0000077ab9 */ /* 0x000fe20000000800 */
[----:B------:R-:W-:Y:S01]  /*fee0*/  LOP3.LUT R7, R7, UR4, RZ, 0xc0, !PT ;  /* 0x0000000407077c12 */ /* 0x000fe2000f8ec0ff */
[----:B------:R-:W-:Y:S01]  /*fef0*/  @P3 IMAD R12, R13, R16, R10 ;  /* 0x000000100d0c3224 */ /* 0x000fe200078e020a */
[----:B------:R-:W-:Y:S01]  /*ff00*/  ULDC UR8, c[0x0][0x610] ;  /* 0x0001840000087ab9 */ /* 0x000fe20000000800 */
[----:B------:R-:W-:Y:S02]  /*ff10*/  IMAD.MOV R3, RZ, RZ, -R2 ;  /* 0x000000ffff037224 */ /* 0x000fe400078e0a02 */
[----:B------:R-:W-:-:S02]  /*ff20*/  IMAD R5, R2, UR5, R15 ;  /* 0x0000000502057c24 */ /* 0x000fc4000f8e020f */
[----:B------:R-:W-:Y:S01]  /*ff30*/  IMAD R14, R3, UR7, R14 ;  /* 0x00000007030e7c24 */ /* 0x000fe2000f8e020e */
[----:B------:R-:W-:Y:S01]  /*ff40*/  ULDC UR7, c[0x0][0x600] ;  /* 0x0001800000077ab9 */ /* 0x000fe20000000800 */
[----:B------:R-:W-:Y:S02]  /*ff50*/  IMAD R5, R5, UR8, R12 ;  /* 0x0000000805057c24 */ /* 0x000fe4000f8e020c */
[----:B------:R-:W-:Y:S02]  /*ff60*/  IMAD R14, R14, UR7, R7 ;  /* 0x000000070e0e7c24 */ /* 0x000fe4000f8e0207 */
[----:B------:R-:W-:-:S03]  /*ff70*/  IMAD.MOV.U32 R2, RZ, RZ, 0x1 ;  /* 0x00000001ff027424 */ /* 0x000fc600078e00ff */
[----:B------:R-:W-:Y:S02]  /*ff80*/  SEL R7, R14, R5, !P3 ;  /* 0x000000050e077207 */ /* 0x000fe40005800000 */
[----:B------:R-:W-:-:S07]  /*ff90*/  SEL R5, R5, R14, !P3 ;  /* 0x0000000e05057207 */ /* 0x000fce0005800000 */
.L_x_312:
[----:B------:R-:W-:Y:S05]  /*ffa0*/  BSYNC B1 ;  /* 0x0000000000017941 */ /* 0x000fea0003800000 */
.L_x_311:
[----:B------:R-:W-:-:S13]  /*ffb0*/  LOP3.LUT P0, RZ, R2, 0xff, RZ, 0xc0, !PT ;  /* 0x000000ff02ff7812 */ /* 0x000fda000780c0ff */
[----:B------:R-:W-:Y:S05]  /*ffc0*/  @P0 BRA `(.L_x_315) ;  /* 0xfffffff4001c0947 */ /* 0x000fea000383ffff */
[----:B------:R-:W-:Y:S05]  /*ffd0*/  BSYNC B0 ;  /* 0x0000000000007941 */ /* 0x000fea0003800000 */
.L_x_304:
[----:B------:R-:W-:-:S03]  /*ffe0*/  UMOV UR7, 0xffffffff ;  /* 0xffffffff00077882 */ /* 0x000fc60000000000 */
[----:B------:R-:W-:Y:S05]  /*fff0*/  BRA.DIV UR7, `(.L_x_316) ;  /* 0x0000000e07207947 */ /* 0x000fea000b800000 */
[----:B------:R-:W-:-:S13]  /*10000*/  ELECT P0, URZ, PT ;  /* 0x00000000003f782f */ /* 0x000fda0003800000 */
.L_x_344:
[----:B------:R-:W-:Y:S04]  /*10010*/  BSSY B0, `(.L_x_317) ;  /* 0x00000aa000007945 */ /* 0x000fe80003800000 */
[----:B------:R-:W-:Y:S05]  /*10020*/  @!P0 BRA `(.L_x_318) ;  /* 0x0000000800a08947 */ /* 0x000fea0003800000 */
[----:B------:R-:W-:-:S04]  /*10030*/  ULOP3.LUT UR7, UR13, 0x2, URZ, 0xfc, !UPT ;  /* 0x000000020d077892 */ /* 0x000fc8000f8efc3f */
[----:B------:R-:W-:-:S06]  /*10040*/  UISETP.NE.AND UP0, UPT, UR7, 0x3, UPT ;  /* 0x000000030700788c */ /* 0x000fcc000bf05270 */
[----:B------:R-:W-:-:S13]  /*10050*/  PLOP3.LUT P0, PT, PT, PT, UP0, 0x80, 0x0 ;  /* 0x000000000000781c */ /* 0x000fda0003f0f008 */
[----:B------:R-:W-:Y:S05]  /*10060*/  @!P0 BRA `(.L_x_319) ;  /* 0x0000000000048947 */ /* 0x000fea0003800000 */
[----:B------:R-:W-:Y:S01]  /*10070*/  BPT.TRAP 0x1 ;  /* 0x000000040000795c */ /* 0x000fe20000300000 */
.L_x_319:
[----:B------:R-:W0:Y:S01]  /*10080*/  S2R R3, SR_CgaCtaId ;  /* 0x0000000000037919 */ /* 0x000e220000008800 */
[----:B------:R-:W-:Y:S02]  /*10090*/  MOV R2, 0x400 ;  /* 0x0000040000027802 */ /* 0x000fe40000000f00 */
[----:B------:R-:W-:Y:S02]  /*100a0*/  SHF.L.U32 R4, R0, 0x1f, RZ ;  /* 0x0000001f00047819 */ /* 0x000fe400000006ff */
[----:B0-----:R-:W-:-:S05]  /*100b0*/  LEA R2, R3, R2, 0x18 ;  /* 0x0000000203027211 */ /* 0x001fca00078ec0ff */
[----:B------:R-:W-:-:S04]  /*100c0*/  VIADD R2, R2, 0x90 ;  /* 0x0000009002027836 */ /* 0x000fc80000000000 */
[C---:B------:R-:W-:Y:S02]  /*100d0*/  IMAD R7, R9.reuse, 0x8, R2 ;  /* 0x0000000809077824 */ /* 0x040fe400078e0202 */
[----:B------:R-:W-:Y:S02]  /*100e0*/  VIADD R9, R9, 0x1 ;  /* 0x0000000109097836 */ /* 0x000fe40000000000 */
[----:B------:R-:W0:Y:S03]  /*100f0*/  SYNCS.PHASECHK.TRANS64.TRYWAIT P0, [R7+URZ], R4 ;  /* 0x00000004070075a7 */ /* 0x000e26000800017f */
[----:B------:R-:W-:-:S04]  /*10100*/  ISETP.NE.AND P1, PT, R9, 0x12, PT ;  /* 0x000000120900780c */ /* 0x000fc80003f25270 */
[----:B------:R-:W-:Y:S02]  /*10110*/  SEL R3, RZ, 0x1, P1 ;  /* 0x00000001ff037807 */ /* 0x000fe40000800000 */
[----:B------:R-:W-:Y:S02]  /*10120*/  SEL R9, R9, RZ, P1 ;  /* 0x000000ff09097207 */ /* 0x000fe40000800000 */
[----:B------:R-:W-:-:S03]  /*10130*/  LOP3.LUT R6, R0, R3, RZ, 0x3c, !PT ;  /* 0x0000000300067212 */ /* 0x000fc600078e3cff */
[----:B------:R-:W-:Y:S01]  /*10140*/  IMAD R8, R9, 0x8, R2 ;  /* 0x0000000809087824 */ /* 0x000fe200078e0202 */
[----:B------:R-:W-:Y:S01]  /*10150*/  SHF.L.U32 R5, R6, 0x1f, RZ ;  /* 0x0000001f06057819 */ /* 0x000fe200000006ff */
[----:B0-----:R-:W-:Y:S06]  /*10160*/  @!P0 BRA `(.L_x_320) ;  /* 0x0000000800e48947 */ /* 0x001fec0003800000 */
.L_x_345:
[----:B------:R-:W1:Y:S01]  /*10170*/  SYNCS.PHASECHK.TRANS64.TRYWAIT P0, [R8+URZ], R5 ;  /* 0x00000005080075a7 */ /* 0x000e62000800017f */
[----:B------:R-:W-:-:S05]  /*10180*/  VIADD R0, R9, 0x1 ;  /* 0x0000000109007836 */ /* 0x000fca0000000000 */
[----:B------:R-:W-:-:S04]  /*10190*/  ISETP.NE.AND P1, PT, R0, 0x12, PT ;  /* 0x000000120000780c */ /* 0x000fc80003f25270 */
[----:B------:R-:W-:Y:S02]  /*101a0*/  SEL R3, RZ, 0x1, P1 ;  /* 0x00000001ff037807 */ /* 0x000fe40000800000 */
[----:B0-----:R-:W-:Y:S02]  /*101b0*/  SEL R7, R0, RZ, P1 ;  /* 0x000000ff00077207 */ /* 0x001fe40000800000 */
[----:B------:R-:W-:-:S03]  /*101c0*/  LOP3.LUT R6, R6, R3, RZ, 0x3c, !PT ;  /* 0x0000000306067212 */ /* 0x000fc600078e3cff */
[----:B------:R-:W-:Y:S01]  /*101d0*/  IMAD R9, R7, 0x8, R2 ;  /* 0x0000000807097824 */ /* 0x000fe200078e0202 */
[----:B------:R-:W-:Y:S01]  /*101e0*/  SHF.L.U32 R4, R6, 0x1f, RZ ;  /* 0x0000001f06047819 */ /* 0x000fe200000006ff */
[----:B-1----:R-:W-:Y:S06]  /*101f0*/  @!P0 BRA `(.L_x_321) ;  /* 0x0000000800d48947 */ /* 0x002fec0003800000 */
.L_x_346:
[----:B------:R-:W1:Y:S01]  /*10200*/  SYNCS.PHASECHK.TRANS64.TRYWAIT P0, [R9+URZ], R4 ;  /* 0x00000004090075a7 */ /* 0x000e62000800017f */
[----:B------:R-:W-:-:S05]  /*10210*/  VIADD R0, R7, 0x1 ;  /* 0x0000000107007836 */ /* 0x000fca0000000000 */
[----:B------:R-:W-:-:S04]  /*10220*/  ISETP.NE.AND P1, PT, R0, 0x12, PT ;  /* 0x000000120000780c */ /* 0x000fc80003f25270 */
[----:B------:R-:W-:Y:S02]  /*10230*/  SEL R3, RZ, 0x1, P1 ;  /* 0x00000001ff037807 */ /* 0x000fe40000800000 */
[----:B------:R-:W-:Y:S02]  /*10240*/  SEL R7, R0, RZ, P1 ;  /* 0x000000ff00077207 */ /* 0x000fe40000800000 */
[----:B------:R-:W-:-:S03]  /*10250*/  LOP3.LUT R6, R6, R3, RZ, 0x3c, !PT ;  /* 0x0000000306067212 */ /* 0x000fc600078e3cff */
[----:B0-----:R-:W-:Y:S01]  /*10260*/  IMAD R8, R7, 0x8, R2 ;  /* 0x0000000807087824 */ /* 0x001fe200078e0202 */
[----:B------:R-:W-:Y:S01]  /*10270*/  SHF.L.U32 R5, R6, 0x1f, RZ ;  /* 0x0000001f06057819 */ /* 0x000fe200000006ff */
[----:B-1----:R-:W-:Y:S06]  /*10280*/  @!P0 BRA `(.L_x_322) ;  /* 0x0000000800c48947 */ /* 0x002fec0003800000 */
.L_x_347:
        /* <DEDUP_REMOVED lines=9> */
.L_x_348:
        /* <DEDUP_REMOVED lines=9> */
.L_x_349:
        /* <DEDUP_REMOVED lines=9> */
.L_x_350:
        /* <DEDUP_REMOVED lines=9> */
.L_x_351:
        /* <DEDUP_REMOVED lines=9> */
.L_x_352:
        /* <DEDUP_REMOVED lines=9> */
.L_x_353:
        /* <DEDUP_REMOVED lines=9> */
.L_x_354:
        /* <DEDUP_REMOVED lines=9> */
.L_x_355:
        /* <DEDUP_REMOVED lines=9> */
.L_x_356:
        /* <DEDUP_REMOVED lines=9> */
.L_x_357:
        /* <DEDUP_REMOVED lines=9> */
.L_x_358:
        /* <DEDUP_REMOVED lines=9> */
.L_x_359:
[----:B------:R-:W1:Y:S01]  /*10950*/  SYNCS.PHASECHK.TRANS64.TRYWAIT P0, [R8+URZ], R5 ;  /* 0x00000005080075a7 */ /* 0x000e62000800017f */
[----:B------:R-:W-:-:S05]  /*10960*/  VIADD R0, R7, 0x1 ;  /* 0x0000000107007836 */ /* 0x000fca0000000000 */
[----:B------:R-:W-:-:S04]  /*10970*/  ISETP.NE.AND P1, PT, R0, 0x12, PT ;  /* 0x000000120000780c */ /* 0x000fc80003f25270 */
[----:B------:R-:W-:Y:S02]  /*10980*/  SEL R3, RZ, 0x1, P1 ;  /* 0x00000001ff037807 */ /* 0x000fe40000800000 */
[----:B------:R-:W-:Y:S02]  /*10990*/  SEL R7, R0, RZ, P1 ;  /* 0x000000ff00077207 */ /* 0x000fe40000800000 */
[----:B0-----:R-:W-:-:S03]  /*109a0*/  LOP3.LUT R9, R6, R3, RZ, 0x3c, !PT ;  /* 0x0000000306097212 */ /* 0x001fc600078e3cff */
[----:B------:R-:W-:Y:S01]  /*109b0*/  IMAD R11, R7, 0x8, R2 ;  /* 0x00000008070b7824 */ /* 0x000fe200078e0202 */
[----:B------:R-:W-:Y:S01]  /*109c0*/  SHF.L.U32 R6, R9, 0x1f, RZ ;  /* 0x0000001f09067819 */ /* 0x000fe200000006ff */
[----:B-1----:R-:W-:Y:S06]  /*109d0*/  @!P0 BRA `(.L_x_335) ;  /* 0x0000000400f48947 */ /* 0x002fec0003800000 */
.L_x_360:
[----:B------:R-:W1:Y:S01]  /*109e0*/  SYNCS.PHASECHK.TRANS64.TRYWAIT P0, [R11+URZ], R6 ;  /* 0x000000060b0075a7 */ /* 0x000e62000800017f */
[----:B------:R-:W-:-:S05]  /*109f0*/  VIADD R0, R7, 0x1 ;  /* 0x0000000107007836 */ /* 0x000fca0000000000 */
[----:B------:R-:W-:-:S04]  /*10a00*/  ISETP.NE.AND P1, PT, R0, 0x12, PT ;  /* 0x000000120000780c */ /* 0x000fc80003f25270 */
[----:B------:R-:W-:Y:S02]  /*10a10*/  SEL R4, RZ, 0x1, P1 ;  /* 0x00000001ff047807 */ /* 0x000fe40000800000 */
[----:B------:R-:W-:Y:S02]  /*10a20*/  SEL R3, R0, RZ, P1 ;  /* 0x000000ff00037207 */ /* 0x000fe40000800000 */
[----:B------:R-:W-:Y:S01]  /*10a30*/  LOP3.LUT R0, R9, R4, RZ, 0x3c, !PT ;  /* 0x0000000409007212 */ /* 0x000fe200078e3cff */
[----:B-1----:R-:W-:Y:S06]  /*10a40*/  @!P0 BRA `(.L_x_336) ;  /* 0x0000000400ec8947 */ /* 0x002fec0003800000 */
.L_x_361:
[----:B------:R-:W-:Y:S01]  /*10a50*/  IMAD R3, R3, 0x8, R2 ;  /* 0x0000000803037824 */ /* 0x000fe200078e0202 */
[----:B------:R-:W-:-:S07]  /*10a60*/  SHF.L.U32 R0, R0, 0x1f, RZ ;  /* 0x0000001f00007819 */ /* 0x000fce00000006ff */
.L_x_337:
[----:B--2---:R2:W3:Y:S02]  /*10a70*/  SYNCS.PHASECHK.TRANS64.TRYWAIT P0, [R3+URZ], R0 ;  /* 0x00000000030075a7 */ /* 0x0044e4000800017f */
[----:B---3--:R-:W-:Y:S05]  /*10a80*/  @!P0 NANOSLEEP.SYNCS 0x989680 ;  /* 0x009896800000895d */ /* 0x008fea0003900000 */
[----:B------:R-:W3:Y:S02]  /*10a90*/  @!P0 SYNCS.PHASECHK.TRANS64 P0, [R3+URZ], R0 ;  /* 0x00000000030085a7 */ /* 0x000ee4000800007f */
[----:B---3--:R-:W-:Y:S05]  /*10aa0*/  @!P0 BRA `(.L_x_337) ;  /* 0xfffffffc00f08947 */ /* 0x008fea000383ffff */
.L_x_318:
[----:B------:R-:W-:Y:S05]  /*10ab0*/  BSYNC B0 ;  /* 0x0000000000007941 */ /* 0x000fea0003800000 */
.L_x_317:
[----:B------:R-:W-:Y:S05]  /*10ac0*/  EXIT ;  /* 0x000000000000794d */ /* 0x000fea0003800000 */
.L_x_22:
[----:B-1----:R-:W-:-:S04]  /*10ad0*/  IMAD.U32 R3, RZ, RZ, UR6 ;  /* 0x00000006ff037e24 */ /* 0x002fc8000f8e00ff */
[----:B------:R1:W2:Y:S03]  /*10ae0*/  SYNCS.PHASECHK.TRANS64.TRYWAIT P1, [R3+URZ], R0 ;  /* 0x00000000030075a7 */ /* 0x0002a6000802017f */
[----:B--2---:R-:W-:Y:S05]  /*10af0*/  @!P1 NANOSLEEP.SYNCS 0x989680 ;  /* 0x009896800000995d */ /* 0x004fea0003900000 */
[----:B------:R-:W2:Y:S02]  /*10b00*/  @!P1 SYNCS.PHASECHK.TRANS64 P1, [R3+URZ], R0 ;  /* 0x00000000030095a7 */ /* 0x000ea4000802007f */
[----:B--2---:R-:W-:Y:S05]  /*10b10*/  @!P1 BRA `(.L_x_22) ;  /* 0xfffffffc00ec9947 */ /* 0x004fea000383ffff */
[----:B------:R-:W-:Y:S05]  /*10b20*/  BRA `(.L_x_21) ;  /* 0xffffff1400187947 */ /* 0x000fea000383ffff */
.L_x_28:
[----:B-----5:R1:W-:Y:S02]  /*10b30*/  STL [R1+0x8c], R0 ;  /* 0x00008c0001007387 */ /* 0x0203e40000100800 */
[----:B-1----:R-:W-:-:S04]  /*10b40*/  IMAD.U32 R0, RZ, RZ, UR9 ;  /* 0x00000009ff007e24 */ /* 0x002fc8000f8e00ff */
[----:B------:R1:W3:Y:S03]  /*10b50*/  SYNCS.PHASECHK.TRANS64.TRYWAIT P1, [R0+URZ], R229 ;  /* 0x000000e5000075a7 */ /* 0x0002e6000802017f */
[----:B---3--:R-:W-:Y:S05]  /*10b60*/  @!P1 NANOSLEEP.SYNCS 0x989680 ;  /* 0x009896800000995d */ /* 0x008fea0003900000 */
[----:B------:R1:W3:Y:S02]  /*10b70*/  @!P1 SYNCS.PHASECHK.TRANS64 P1, [R0+URZ], R229 ;  /* 0x000000e5000095a7 */ /* 0x0002e4000802007f */
[----:B-1----:R1:W5:Y:S02]  /*10b80*/  LDL.LU R0, [R1+0x8c] ;  /* 0x00008c0001007983 */ /* 0x0023640000300800 */
[----:B-1-3--:R-:W-:Y:S05]  /*10b90*/  @!P1 BRA `(.L_x_28) ;  /* 0xfffffffc00e49947 */ /* 0x00afea000383ffff */
[----:B------:R-:W-:Y:S05]  /*10ba0*/  BRA `(.L_x_27) ;  /* 0xffffff2400787947 */ /* 0x000fea000383ffff */
.L_x_305:
[----:B------:R-:W-:Y:S01]  /*10bb0*/  BSSY B1, `(.L_x_338) ;  /* 0x0000006000017945 */ /* 0x000fe20003800000 */
[----:B------:R-:W-:-:S07]  /*10bc0*/  IMAD.MOV.U32 R2, RZ, RZ, -0x1 ;  /* 0xffffffffff027424 */ /* 0x000fce00078e00ff */
[----:B------:R-:W-:Y:S05]  /*10bd0*/  WARPSYNC.COLLECTIVE R2, `(.L_x_339) ;  /* 0x00000000020c7348 */ /* 0x000fea0003c00000 */
[----:B------:R-:W-:Y:S02]  /*10be0*/  ELECT P0, UR62, PT ;  /* 0x00000000003e782f */ /* 0x000fe40003800000 */
[----:B------:R-:W-:Y:S01]  /*10bf0*/  MOV R2, UR62 ;  /* 0x0000003e00027c02 */ /* 0x000fe20008000f00 */
[----:B------:R-:W-:Y:S10]  /*10c00*/  ENDCOLLECTIVE ;  /* 0x000000000000791b */ /* 0x000ff40003800000 */
.L_x_339:
[----:B------:R-:W-:Y:S05]  /*10c10*/  BSYNC B1 ;  /* 0x0000000000017941 */ /* 0x000fea0003800000 */
.L_x_338:
[----:B------:R-:W-:Y:S05]  /*10c20*/  BRA `(.L_x_340) ;  /* 0xffffffe800107947 */ /* 0x000fea000383ffff */
.L_x_308:
[----:B0-----:R0:W2:Y:S02]  /*10c30*/  SYNCS.PHASECHK.TRANS64.TRYWAIT P0, [R13+URZ+0x90], R4 ;  /* 0x000090040d0075a7 */ /* 0x0010a4000800017f */
[----:B--2---:R-:W-:Y:S05]  /*10c40*/  @!P0 NANOSLEEP.SYNCS 0x989680 ;  /* 0x009896800000895d */ /* 0x004fea0003900000 */
[----:B------:R-:W2:Y:S02]  /*10c50*/  @!P0 SYNCS.PHASECHK.TRANS64 P0, [R13+URZ+0x90], R4 ;  /* 0x000090040d0085a7 */ /* 0x000ea4000800007f */
[----:B--2---:R-:W-:Y:S05]  /*10c60*/  @!P0 BRA `(.L_x_308) ;  /* 0xfffffffc00f08947 */ /* 0x004fea000383ffff */
[----:B------:R-:W-:Y:S05]  /*10c70*/  BRA `(.L_x_341) ;  /* 0xffffffe800547947 */ /* 0x000fea000383ffff */
.L_x_316:
[----:B------:R-:W-:Y:S01]  /*10c80*/  BSSY B0, `(.L_x_342) ;  /* 0x0000006000007945 */ /* 0x000fe20003800000 */
[----:B------:R-:W-:-:S07]  /*10c90*/  IMAD.MOV.U32 R2, RZ, RZ, -0x1 ;  /* 0xffffffffff027424 */ /* 0x000fce00078e00ff */
[----:B------:R-:W-:Y:S05]  /*10ca0*/  WARPSYNC.COLLECTIVE R2, `(.L_x_343) ;  /* 0x00000000020c7348 */ /* 0x000fea0003c00000 */
[----:B------:R-:W-:Y:S02]  /*10cb0*/  ELECT P0, UR62, PT ;  /* 0x00000000003e782f */ /* 0x000fe40003800000 */
[----:B------:R-:W-:Y:S01]  /*10cc0*/  MOV R2, UR62 ;  /* 0x0000003e00027c02 */ /* 0x000fe20008000f00 */
[----:B------:R-:W-:Y:S10]  /*10cd0*/  ENDCOLLECTIVE ;  /* 0x000000000000791b */ /* 0x000ff40003800000 */
.L_x_343:
[----:B------:R-:W-:Y:S05]  /*10ce0*/  BSYNC B0 ;  /* 0x0000000000007941 */ /* 0x000fea0003800000 */
.L_x_342:
[----:B------:R-:W-:Y:S05]  /*10cf0*/  BRA `(.L_x_344) ;  /* 0xfffffff000c47947 */ /* 0x000fea000383ffff */
.L_x_320:
[----:B0-----:R0:W1:Y:S02]  /*10d00*/  SYNCS.PHASECHK.TRANS64.TRYWAIT P0, [R7+URZ], R4 ;  /* 0x00000004070075a7 */ /* 0x001064000800017f */
[----:B-1----:R-:W-:Y:S05]  /*10d10*/  @!P0 NANOSLEEP.SYNCS 0x989680 ;  /* 0x009896800000895d */ /* 0x002fea0003900000 */
[----:B------:R-:W1:Y:S02]  /*10d20*/  @!P0 SYNCS.PHASECHK.TRANS64 P0, [R7+URZ], R4 ;  /* 0x00000004070085a7 */ /* 0x000e64000800007f */
[----:B-1----:R-:W-:Y:S05]  /*10d30*/  @!P0 BRA `(.L_x_320) ;  /* 0xfffffffc00f08947 */ /* 0x002fea000383ffff */
[----:B------:R-:W-:Y:S05]  /*10d40*/  BRA `(.L_x_345) ;  /* 0xfffffff400087947 */ /* 0x000fea000383ffff */
.L_x_321:
[----:B0-----:R0:W1:Y:S02]  /*10d50*/  SYNCS.PHASECHK.TRANS64.TRYWAIT P0, [R8+URZ], R5 ;  /* 0x00000005080075a7 */ /* 0x001064000800017f */
[----:B-1----:R-:W-:Y:S05]  /*10d60*/  @!P0 NANOSLEEP.SYNCS 0x989680 ;  /* 0x009896800000895d */ /* 0x002fea0003900000 */
[----:B------:R-:W1:Y:S02]  /*10d70*/  @!P0 SYNCS.PHASECHK.TRANS64 P0, [R8+URZ], R5 ;  /* 0x00000005080085a7 */ /* 0x000e64000800007f */
[----:B-1----:R-:W-:Y:S05]  /*10d80*/  @!P0 BRA `(.L_x_321) ;  /* 0xfffffffc00f08947 */ /* 0x002fea000383ffff */
[----:B------:R-:W-:Y:S05]  /*10d90*/  BRA `(.L_x_346) ;  /* 0xfffffff400187947 */ /* 0x000fea000383ffff */
.L_x_322:
[----:B0-----:R0:W1:Y:S02]  /*10da0*/  SYNCS.PHASECHK.TRANS64.TRYWAIT P0, [R9+URZ], R4 ;  /* 0x00000004090075a7 */ /* 0x001064000800017f */
[----:B-1----:R-:W-:Y:S05]  /*10db0*/  @!P0 NANOSLEEP.SYNCS 0x989680 ;  /* 0x009896800000895d */ /* 0x002fea0003900000 */
[----:B------:R-:W1:Y:S02]  /*10dc0*/  @!P0 SYNCS.PHASECHK.TRANS64 P0, [R9+URZ], R4 ;  /* 0x00000004090085a7 */ /* 0x000e64000800007f */
[----:B-1----:R-:W-:Y:S05]  /*10dd0*/  @!P0 BRA `(.L_x_322) ;  /* 0xfffffffc00f08947 */ /* 0x002fea000383ffff */
[----:B------:R-:W-:Y:S05]  /*10de0*/  BRA `(.L_x_347) ;  /* 0xfffffff400287947 */ /* 0x000fea000383ffff */
.L_x_323:
[----:B0-----:R0:W1:Y:S02]  /*10df0*/  SYNCS.PHASECHK.TRANS64.TRYWAIT P0, [R8+URZ], R5 ;  /* 0x00000005080075a7 */ /* 0x001064000800017f */
[----:B-1----:R-:W-:Y:S05]  /*10e00*/  @!P0 NANOSLEEP.SYNCS 0x989680 ;  /* 0x009896800000895d */ /* 0x002fea0003900000 */
[----:B------:R-:W1:Y:S02]  /*10e10*/  @!P0 SYNCS.PHASECHK.TRANS64 P0, [R8+URZ], R5 ;  /* 0x00000005080085a7 */ /* 0x000e64000800007f */
[----:B-1----:R-:W-:Y:S05]  /*10e20*/  @!P0 BRA `(.L_x_323) ;  /* 0xfffffffc00f08947 */ /* 0x002fea000383ffff */
[----:B------:R-:W-:Y:S05]  /*10e30*/  BRA `(.L_x_348) ;  /* 0xfffffff400387947 */ /* 0x000fea000383ffff */
.L_x_324:
[----:B0-----:R0:W1:Y:S02]  /*10e40*/  SYNCS.PHASECHK.TRANS64.TRYWAIT P0, [R9+URZ], R4 ;  /* 0x00000004090075a7 */ /* 0x001064000800017f */
[----:B-1----:R-:W-:Y:S05]  /*10e50*/  @!P0 NANOSLEEP.SYNCS 0x989680 ;  /* 0x009896800000895d */ /* 0x002fea0003900000 */
[----:B------:R-:W1:Y:S02]  /*10e60*/  @!P0 SYNCS.PHASECHK.TRANS64 P0, [R9+URZ], R4 ;  /* 0x00000004090085a7 */ /* 0x000e64000800007f */
[----:B-1----:R-:W-:Y:S05]  /*10e70*/  @!P0 BRA `(.L_x_324) ;  /* 0xfffffffc00f08947 */ /* 0x002fea000383ffff */
[----:B------:R-:W-:Y:S05]  /*10e80*/  BRA `(.L_x_349) ;  /* 0xfffffff400487947 */ /* 0x000fea000383ffff */
.L_x_325:
[----:B0-----:R0:W1:Y:S02]  /*10e90*/  SYNCS.PHASECHK.TRANS64.TRYWAIT P0, [R8+URZ], R5 ;  /* 0x00000005080075a7 */ /* 0x001064000800017f */
[----:B-1----:R-:W-:Y:S05]  /*10ea0*/  @!P0 NANOSLEEP.SYNCS 0x989680 ;  /* 0x009896800000895d */ /* 0x002fea0003900000 */
[----:B------:R-:W1:Y:S02]  /*10eb0*/  @!P0 SYNCS.PHASECHK.TRANS64 P0, [R8+URZ], R5 ;  /* 0x00000005080085a7 */ /* 0x000e64000800007f */
[----:B-1----:R-:W-:Y:S05]  /*10ec0*/  @!P0 BRA `(.L_x_325) ;  /* 0xfffffffc00f08947 */ /* 0x002fea000383ffff */
[----:B------:R-:W-:Y:S05]  /*10ed0*/  BRA `(.L_x_350) ;  /* 0xfffffff400587947 */ /* 0x000fea000383ffff */
.L_x_326:
[----:B0-----:R0:W1:Y:S02]  /*10ee0*/  SYNCS.PHASECHK.TRANS64.TRYWAIT P0, [R9+URZ], R4 ;  /* 0x00000004090075a7 */ /* 0x001064000800017f */
[----:B-1----:R-:W-:Y:S05]  /*10ef0*/  @!P0 NANOSLEEP.SYNCS 0x989680 ;  /* 0x009896800000895d */ /* 0x002fea0003900000 */
[----:B------:R-:W1:Y:S02]  /*10f00*/  @!P0 SYNCS.PHASECHK.TRANS64 P0, [R9+URZ], R4 ;  /* 0x00000004090085a7 */ /* 0x000e64000800007f */
[----:B-1----:R-:W-:Y:S05]  /*10f10*/  @!P0 BRA `(.L_x_326) ;  /* 0xfffffffc00f08947 */ /* 0x002fea000383ffff */
[----:B------:R-:W-:Y:S05]  /*10f20*/  BRA `(.L_x_351) ;  /* 0xfffffff400687947 */ /* 0x000fea000383ffff */
.L_x_327:
[----:B0-----:R0:W1:Y:S02]  /*10f30*/  SYNCS.PHASECHK.TRANS64.TRYWAIT P0, [R8+URZ], R5 ;  /* 0x00000005080075a7 */ /* 0x001064000800017f */
[----:B-1----:R-:W-:Y:S05]  /*10f40*/  @!P0 NANOSLEEP.SYNCS 0x989680 ;  /* 0x009896800000895d */ /* 0x002fea0003900000 */
[----:B------:R-:W1:Y:S02]  /*10f50*/  @!P0 SYNCS.PHASECHK.TRANS64 P0, [R8+URZ], R5 ;  /* 0x00000005080085a7 */ /* 0x000e64000800007f */
[----:B-1----:R-:W-:Y:S05]  /*10f60*/  @!P0 BRA `(.L_x_327) ;  /* 0xfffffffc00f08947 */ /* 0x002fea000383ffff */
[----:B------:R-:W-:Y:S05]  /*10f70*/  BRA `(.L_x_352) ;  /* 0xfffffff400787947 */ /* 0x000fea000383ffff */
.L_x_328:
[----:B0-----:R0:W1:Y:S02]  /*10f80*/  SYNCS.PHASECHK.TRANS64.TRYWAIT P0, [R9+URZ], R4 ;  /* 0x00000004090075a7 */ /* 0x001064000800017f */
[----:B-1----:R-:W-:Y:S05]  /*10f90*/  @!P0 NANOSLEEP.SYNCS 0x989680 ;  /* 0x009896800000895d */ /* 0x002fea0003900000 */
[----:B------:R-:W1:Y:S02]  /*10fa0*/  @!P0 SYNCS.PHASECHK.TRANS64 P0, [R9+URZ], R4 ;  /* 0x00000004090085a7 */ /* 0x000e64000800007f */
[----:B-1----:R-:W-:Y:S05]  /*10fb0*/  @!P0 BRA `(.L_x_328) ;  /* 0xfffffffc00f08947 */ /* 0x002fea000383ffff */
[----:B------:R-:W-:Y:S05]  /*10fc0*/  BRA `(.L_x_353) ;  /* 0xfffffff400887947 */ /* 0x000fea000383ffff */
.L_x_329:
[----:B0-----:R0:W1:Y:S02]  /*10fd0*/  SYNCS.PHASECHK.TRANS64.TRYWAIT P0, [R8+URZ], R5 ;  /* 0x00000005080075a7 */ /* 0x001064000800017f */
[----:B-1----:R-:W-:Y:S05]  /*10fe0*/  @!P0 NANOSLEEP.SYNCS 0x989680 ;  /* 0x009896800000895d */ /* 0x002fea0003900000 */
[----:B------:R-:W1:Y:S02]  /*10ff0*/  @!P0 SYNCS.PHASECHK.TRANS64 P0, [R8+URZ], R5 ;  /* 0x00000005080085a7 */ /* 0x000e64000800007f */
[----:B-1----:R-:W-:Y:S05]  /*11000*/  @!P0 BRA `(.L_x_329) ;  /* 0xfffffffc00f08947 */ /* 0x002fea000383ffff */
[----:B------:R-:W-:Y:S05]  /*11010*/  BRA `(.L_x_354) ;  /* 0xfffffff400987947 */ /* 0x000fea000383ffff */
.L_x_330:
[----:B0-----:R0:W1:Y:S02]  /*11020*/  SYNCS.PHASECHK.TRANS64.TRYWAIT P0, [R9+URZ], R4 ;  /* 0x00000004090075a7 */ /* 0x001064000800017f */
[----:B-1----:R-:W-:Y:S05]  /*11030*/  @!P0 NANOSLEEP.SYNCS 0x989680 ;  /* 0x009896800000895d */ /* 0x002fea0003900000 */
[----:B------:R-:W1:Y:S02]  /*11040*/  @!P0 SYNCS.PHASECHK.TRANS64 P0, [R9+URZ], R4 ;  /* 0x00000004090085a7 */ /* 0x000e64000800007f */
[----:B-1----:R-:W-:Y:S05]  /*11050*/  @!P0 BRA `(.L_x_330) ;  /* 0xfffffffc00f08947 */ /* 0x002fea000383ffff */
[----:B------:R-:W-:Y:S05]  /*11060*/  BRA `(.L_x_355) ;  /* 0xfffffff400a87947 */ /* 0x000fea000383ffff */
.L_x_331:
[----:B0-----:R0:W1:Y:S02]  /*11070*/  SYNCS.PHASECHK.TRANS64.TRYWAIT P0, [R8+URZ], R5 ;  /* 0x00000005080075a7 */ /* 0x001064000800017f */
[----:B-1----:R-:W-:Y:S05]  /*11080*/  @!P0 NANOSLEEP.SYNCS 0x989680 ;  /* 0x009896800000895d */ /* 0x002fea0003900000 */
[----:B------:R-:W1:Y:S02]  /*11090*/  @!P0 SYNCS.PHASECHK.TRANS64 P0, [R8+URZ], R5 ;  /* 0x00000005080085a7 */ /* 0x000e64000800007f */
[----:B-1----:R-:W-:Y:S05]  /*110a0*/  @!P0 BRA `(.L_x_331) ;  /* 0xfffffffc00f08947 */ /* 0x002fea000383ffff */
[----:B------:R-:W-:Y:S05]  /*110b0*/  BRA `(.L_x_356) ;  /* 0xfffffff400b87947 */ /* 0x000fea000383ffff */
.L_x_332:
[----:B0-----:R0:W1:Y:S02]  /*110c0*/  SYNCS.PHASECHK.TRANS64.TRYWAIT P0, [R9+URZ], R4 ;  /* 0x00000004090075a7 */ /* 0x001064000800017f */
[----:B-1----:R-:W-:Y:S05]  /*110d0*/  @!P0 NANOSLEEP.SYNCS 0x989680 ;  /* 0x009896800000895d */ /* 0x002fea0003900000 */
[----:B------:R-:W1:Y:S02]  /*110e0*/  @!P0 SYNCS.PHASECHK.TRANS64 P0, [R9+URZ], R4 ;  /* 0x00000004090085a7 */ /* 0x000e64000800007f */
[----:B-1----:R-:W-:Y:S05]  /*110f0*/  @!P0 BRA `(.L_x_332) ;  /* 0xfffffffc00f08947 */ /* 0x002fea000383ffff */
[----:B------:R-:W-:Y:S05]  /*11100*/  BRA `(.L_x_357) ;  /* 0xfffffff400c87947 */ /* 0x000fea000383ffff */
.L_x_333:
[----:B0-----:R0:W1:Y:S02]  /*11110*/  SYNCS.PHASECHK.TRANS64.TRYWAIT P0, [R8+URZ], R5 ;  /* 0x00000005080075a7 */ /* 0x001064000800017f */
[----:B-1----:R-:W-:Y:S05]  /*11120*/  @!P0 NANOSLEEP.SYNCS 0x989680 ;  /* 0x009896800000895d */ /* 0x002fea0003900000 */
[----:B------:R-:W1:Y:S02]  /*11130*/  @!P0 SYNCS.PHASECHK.TRANS64 P0, [R8+URZ], R5 ;  /* 0x00000005080085a7 */ /* 0x000e64000800007f */
[----:B-1----:R-:W-:Y:S05]  /*11140*/  @!P0 BRA `(.L_x_333) ;  /* 0xfffffffc00f08947 */ /* 0x002fea000383ffff */
[----:B------:R-:W-:Y:S05]  /*11150*/  BRA `(.L_x_358) ;  /* 0xfffffff400d87947 */ /* 0x000fea000383ffff */
.L_x_334:
[----:B0-----:R0:W1:Y:S02]  /*11160*/  SYNCS.PHASECHK.TRANS64.TRYWAIT P0, [R9+URZ], R4 ;  /* 0x00000004090075a7 */ /* 0x001064000800017f */
[----:B-1----:R-:W-:Y:S05]  /*11170*/  @!P0 NANOSLEEP.SYNCS 0x989680 ;  /* 0x009896800000895d */ /* 0x002fea0003900000 */
[----:B------:R-:W1:Y:S02]  /*11180*/  @!P0 SYNCS.PHASECHK.TRANS64 P0, [R9+URZ], R4 ;  /* 0x00000004090085a7 */ /* 0x000e64000800007f */
[----:B-1----:R-:W-:Y:S05]  /*11190*/  @!P0 BRA `(.L_x_334) ;  /* 0xfffffffc00f08947 */ /* 0x002fea000383ffff */
[----:B------:R-:W-:Y:S05]  /*111a0*/  BRA `(.L_x_359) ;  /* 0xfffffff400e87947 */ /* 0x000fea000383ffff */
.L_x_335:
[----:B0-----:R0:W1:Y:S02]  /*111b0*/  SYNCS.PHASECHK.TRANS64.TRYWAIT P0, [R8+URZ], R5 ;  /* 0x00000005080075a7 */ /* 0x001064000800017f */
[----:B-1----:R-:W-:Y:S05]  /*111c0*/  @!P0 NANOSLEEP.SYNCS 0x989680 ;  /* 0x009896800000895d */ /* 0x002fea0003900000 */
[----:B------:R-:W1:Y:S02]  /*111d0*/  @!P0 SYNCS.PHASECHK.TRANS64 P0, [R8+URZ], R5 ;  /* 0x00000005080085a7 */ /* 0x000e64000800007f */
[----:B-1----:R-:W-:Y:S05]  /*111e0*/  @!P0 BRA `(.L_x_335) ;  /* 0xfffffffc00f08947 */ /* 0x002fea000383ffff */
[----:B------:R-:W-:Y:S05]  /*111f0*/  BRA `(.L_x_360) ;  /* 0xfffffff400f87947 */ /* 0x000fea000383ffff */
.L_x_336:
[----:B-1----:R1:W2:Y:S02]  /*11200*/  SYNCS.PHASECHK.TRANS64.TRYWAIT P0, [R11+URZ], R6 ;  /* 0x000000060b0075a7 */ /* 0x0022a4000800017f */
[----:B--2---:R-:W-:Y:S05]  /*11210*/  @!P0 NANOSLEEP.SYNCS 0x989680 ;  /* 0x009896800000895d */ /* 0x004fea0003900000 */
[----:B------:R-:W2:Y:S02]  /*11220*/  @!P0 SYNCS.PHASECHK.TRANS64 P0, [R11+URZ], R6 ;  /* 0x000000060b0085a7 */ /* 0x000ea4000800007f */
[----:B--2---:R-:W-:Y:S05]  /*11230*/  @!P0 BRA `(.L_x_336) ;  /* 0xfffffffc00f08947 */ /* 0x004fea000383ffff */
[----:B------:R-:W-:Y:S05]  /*11240*/  BRA `(.L_x_361) ;  /* 0xfffffff800007947 */ /* 0x000fea000383ffff */
.L_x_362:
[----:B------:R-:W-:-:S00]  /*11250*/  BRA `(.L_x_362) ;  /* 0xfffffffc00fc7947 */ /* 0x000fc0000383ffff */
[----:B------:R-:W-:-:S00]  /*11260*/  NOP ;  /* 0x0000000000007918 */ /* 0x000fc00000000000 */
        /* <DEDUP_REMOVED lines=9> */
.L_x_363:


//--------------------- .nv.shared._ZN7cutlass13device_kernelINS_4gemm6kernel13GemmUniversalIN4cute5tupleIJiiiiEEENS1_10collective13CollectiveMmaINS1_37MainloopSm90TmaGmmaWarpSpecializedFP8ILi18ENS5_IJNS4_1CILi1EEENSA_ILi4EEESB_EEENS1_35KernelTmaWarpSpecializedCooperativeEEENS5_IJNSA_ILi128EEENSA_ILi256EEENSA_ILi32EEEEEENS_12float_e4m3_tENS5_IJlSB_lEEESK_SL_NS4_8TiledMMAINS4_8MMA_AtomIJNS4_4SM904GMMA31MMA_64x256x32_F32E4M3E4M3_SS_TNILNSP_7ScaleInE1ELSR_1EEEEEENS4_6LayoutINS5_IJNSA_ILi2EEESB_SB_EEENS5_IJSB_NSA_ILi0EEESX_EEEEENS5_IJNS4_10UnderscoreES10_S10_EEEEENS4_23SM90_TMA_LOAD_MULTICASTENS4_14ComposedLayoutINS4_7SwizzleILi1ELi4ELi3EEENS4_18smem_ptr_flag_bitsILi8EEENSU_INS5_IJNSA_ILi8EEESI_EEENS5_IJSI_SB_EEEEEEEvNS4_8identityENS4_13SM90_TMA_LOADES1D_vS1E_EENS_8epilogue10collective6detail29Sm90TmaWarpSpecializedAdapterINS1I_15DefaultEpilogueISK_SL_SL_NS1H_6thread17LinearCombinationISK_Li1EffLNS1M_9ScaleType4KindE0ELNS_15FloatRoundStyleE2ESK_EENS1_15EpilogueDefaultEEEEEvvEEEEvNT_6ParamsE --------------------------
	.section	.nv.shared._ZN7cutlass13device_kernelINS_4gemm6kernel13GemmUniversalIN4cute5tupleIJiiiiEEENS1_10collective13CollectiveMmaINS1_37MainloopSm90TmaGmmaWarpSpecializedFP8ILi18ENS5_IJNS4_1CILi1EEENSA_ILi4EEESB_EEENS1_35KernelTmaWarpSpecializedCooperativeEEENS5_IJNSA_ILi128EEENSA_ILi256EEENSA_ILi32EEEEEENS_12float_e4m3_tENS5_IJlSB_lEEESK_SL_NS4_8TiledMMAINS4_8MMA_AtomIJNS4_4SM904GMMA31MMA_64x256x32_F32E4M3E4M3_SS_TNILNSP_7ScaleInE1ELSR_1EEEEEENS4_6LayoutINS5_IJNSA_ILi2EEESB_SB_EEENS5_IJSB_NSA_ILi0EEESX_EEEEENS5_IJNS4_10UnderscoreES10_S10_EEEEENS4_23SM90_TMA_LOAD_MULTICASTENS4_14ComposedLayoutINS4_7SwizzleILi1ELi4ELi3EEENS4_18smem_ptr_flag_bitsILi8EEENSU_INS5_IJNSA_ILi8EEESI_EEENS5_IJSI_SB_EEEEEEEvNS4_8identityENS4_13SM90_TMA_LOADES1D_vS1E_EENS_8epilogue10collective6detail29Sm90TmaWarpSpecializedAdapterINS1I_15DefaultEpilogueISK_SL_SL_NS1H_6thread17LinearCombinationISK_Li1EffLNS1M_9ScaleType4KindE0ELNS_15FloatRoundStyleE2ESK_EENS1_15EpilogueDefaultEEEEEvvEEEEvNT_6ParamsE,"aw",@nobits
	.sectionflags	@""
	.align	16
	.zero		1024


//--------------------- .nv.shared.reserved.0     --------------------------
	.section	.nv.shared.reserved.0,"aw",@nobits
	.weak		__nv_reservedSMEM_offset_0_alias
	.size		__nv_reservedSMEM_offset_0_alias, 0, 0
	.other		__nv_reservedSMEM_offset_0_alias,@"STO_CUDA_RESERVED_SHARED STV_DEFAULT"
__nv_reservedSMEM_offset_0_alias:
	.zero		0


//--------------------- .nv.global                --------------------------
	.section	.nv.global,"aw",@nobits
.nv.global:
	.type		_ZN40_INTERNAL_e85942d2_4_k_cu_64cd2747_176584cute1_E,@object
	.size		_ZN40_INTERNAL_e85942d2_4_k_cu_64cd2747_176584cute1_E,(_ZN40_INTERNAL_e85942d2_4_k_cu_64cd2747_176584cuda3std3__45__cpo6cbeginE - _ZN40_INTERNAL_e85942d2_4_k_cu_64cd2747_176584cute1_E)
_ZN40_INTERNAL_e85942d2_4_k_cu_64cd2747_176584cute1_E:
	.zero		1
	.type		_ZN40_INTERNAL_e85942d2_4_k_cu_64cd2747_176584cuda3std3__45__cpo6cbeginE,@object
	.size		_ZN40_INTERNAL_e85942d2_4_k_cu_64cd2747_176584cuda3std3__45__cpo6cbeginE,(_ZN40_INTERNAL_e85942d2_4_k_cu_64cd2747_176584cuda3std3__48in_placeE - _ZN40_INTERNAL_e85942d2_4_k_cu_64cd2747_176584cuda3std3__45__cpo6cbeginE)
_ZN40_INTERNAL_e85942d2_4_k_cu_64cd2747_176584cuda3std3__45__cpo6cbeginE:
	.zero		1
	.type		_ZN40_INTERNAL_e85942d2_4_k_cu_64cd2747_176584cuda3std3__48in_placeE,@object
	.size		_ZN40_INTERNAL_e85942d2_4_k_cu_64cd2747_176584cuda3std3__48in_placeE,(_ZN40_INTERNAL_e85942d2_4_k_cu_64cd2747_176584cuda3std6ranges3__45__cpo9iter_moveE - _ZN40_INTERNAL_e85942d2_4_k_cu_64cd2747_176584cuda3std3__48in_placeE)
_ZN40_INTERNAL_e85942d2_4_k_cu_64cd2747_176584cuda3std3__48in_placeE:
	.zero		1
	.type		_ZN40_INTERNAL_e85942d2_4_k_cu_64cd2747_176584cuda3std6ranges3__45__cpo9iter_moveE,@object
	.size		_ZN40_INTERNAL_e85942d2_4_k_cu_64cd2747_176584cuda3std6ranges3__45__cpo9iter_moveE,(_ZN40_INTERNAL_e85942d2_4_k_cu_64cd2747_176584cuda3std3__45__cpo5beginE - _ZN40_INTERNAL_e85942d2_4_k_cu_64cd2747_176584cuda3std6ranges3__45__cpo9iter_moveE)
_ZN40_INTERNAL_e85942d2_4_k_cu_64cd2747_176584cuda3std6ranges3__45__cpo9iter_moveE:
	.zero		1
	.type		_ZN40_INTERNAL_e85942d2_4_k_cu_64cd2747_176584cuda3std3__45__cpo5beginE,@object
	.size		_ZN40_INTERNAL_e85942d2_4_k_cu_64cd2747_176584cuda3std3__45__cpo5beginE,(_ZN40_INTERNAL_e85942d2_4_k_cu_64cd2747_176584cuda3std3__442_GLOBAL__N__e85942d2_4_k_cu_64cd2747_176586ignoreE - _ZN40_INTERNAL_e85942d2_4_k_cu_64cd2747_176584cuda3std3__45__cpo5beginE)
_ZN40_INTERNAL_e85942d2_4_k_cu_64cd2747_176584cuda3std3__45__cpo5beginE:
	.zero		1
	.type		_ZN40_INTERNAL_e85942d2_4_k_cu_64cd2747_176584cuda3std3__442_GLOBAL__N__e85942d2_4_k_cu_64cd2747_176586ignoreE,@object
	.size		_ZN40_INTERNAL_e85942d2_4_k_cu_64cd2747_176584cuda3std3__442_GLOBAL__N__e85942d2_4_k_cu_64cd2747_176586ignoreE,(_ZN40_INTERNAL_e85942d2_4_k_cu_64cd2747_176584cute7productE - _ZN40_INTERNAL_e85942d2_4_k_cu_64cd2747_176584cuda3std3__442_GLOBAL__N__e85942d2_4_k_cu_64cd2747_176586ignoreE)
_ZN40_INTERNAL_e85942d2_4_k_cu_64cd2747_176584cuda3std3__442_GLOBAL__N__e85942d2_4_k_cu_64cd2747_176586ignoreE:
	.zero		1
	.type		_ZN40_INTERNAL_e85942d2_4_k_cu_64cd2747_176584cute7productE,@object
	.size		_ZN40_INTERNAL_e85942d2_4_k_cu_64cd2747_176584cute7productE,(_ZN40_INTERNAL_e85942d2_4_k_cu_64cd2747_176584cuda3std3__45__cpo3endE - _ZN40_INTERNAL_e85942d2_4_k_cu_64cd2747_176584cute7productE)
_ZN40_INTERNAL_e85942d2_4_k_cu_64cd2747_176584cute7productE:
	.zero		1
	.type		_ZN40_INTERNAL_e85942d2_4_k_cu_64cd2747_176584cuda3std3__45__cpo3endE,@object
	.size		_ZN40_INTERNAL_e85942d2_4_k_cu_64cd2747_176584cuda3std3__45__cpo3endE,(_ZN40_INTERNAL_e85942d2_4_k_cu_64cd2747_176584cuda3std3__419piecewise_constructE - _ZN40_INTERNAL_e85942d2_4_k_cu_64cd2747_176584cuda3std3__45__cpo3endE)
_ZN40_INTERNAL_e85942d2_4_k_cu_64cd2747_176584cuda3std3__45__cpo3endE:
	.zero		1
	.type		_ZN40_INTERNAL_e85942d2_4_k_cu_64cd2747_176584cuda3std3__419piecewise_constructE,@object
	.size		_ZN40_INTERNAL_e85942d2_4_k_cu_64cd2747_176584cuda3std3__419piecewise_constructE,(_ZN40_INTERNAL_e85942d2_4_k_cu_64cd2747_176584cuda3std3__45__cpo4cendE - _ZN40_INTERNAL_e85942d2_4_k_cu_64cd2747_176584cuda3std3__419piecewise_constructE)
_ZN40_INTERNAL_e85942d2_4_k_cu_64cd2747_176584cuda3std3__419piecewise_constructE:
	.zero		1
	.type		_ZN40_INTERNAL_e85942d2_4_k_cu_64cd2747_176584cuda3std3__45__cpo4cendE,@object
	.size		_ZN40_INTERNAL_e85942d2_4_k_cu_64cd2747_176584cuda3std3__45__cpo4cendE,(_ZN40_INTERNAL_e85942d2_4_k_cu_64cd2747_176584cuda3std6ranges3__45__cpo4swapE - _ZN40_INTERNAL_e85942d2_4_k_cu_64cd2747_176584cuda3std3__45__cpo4cendE)
_ZN40_INTERNAL_e85942d2_4_k_cu_64cd2747_176584cuda3std3__45__cpo4cendE:
	.zero		1
	.type		_ZN40_INTERNAL_e85942d2_4_k_cu_64cd2747_176584cuda3std6ranges3__45__cpo4swapE,@object
	.size		_ZN40_INTERNAL_e85942d2_4_k_cu_64cd2747_176584cuda3std6ranges3__45__cpo4swapE,(.L_7 - _ZN40_INTERNAL_e85942d2_4_k_cu_64cd2747_176584cuda3std6ranges3__45__cpo4swapE)
_ZN40_INTERNAL_e85942d2_4_k_cu_64cd2747_176584cuda3std6ranges3__45__cpo4swapE:
	.zero		1
.L_7:


//--------------------- .nv.constant0._ZN7cutlass13device_kernelINS_4gemm6kernel13GemmUniversalIN4cute5tupleIJiiiiEEENS1_10collective13CollectiveMmaINS1_37MainloopSm90TmaGmmaWarpSpecializedFP8ILi18ENS5_IJNS4_1CILi1EEENSA_ILi4EEESB_EEENS1_35KernelTmaWarpSpecializedCooperativeEEENS5_IJNSA_ILi128EEENSA_ILi256EEENSA_ILi32EEEEEENS_12float_e4m3_tENS5_IJlSB_lEEESK_SL_NS4_8TiledMMAINS4_8MMA_AtomIJNS4_4SM904GMMA31MMA_64x256x32_F32E4M3E4M3_SS_TNILNSP_7ScaleInE1ELSR_1EEEEEENS4_6LayoutINS5_IJNSA_ILi2EEESB_SB_EEENS5_IJSB_NSA_ILi0EEESX_EEEEENS5_IJNS4_10UnderscoreES10_S10_EEEEENS4_23SM90_TMA_LOAD_MULTICASTENS4_14ComposedLayoutINS4_7SwizzleILi1ELi4ELi3EEENS4_18smem_ptr_flag_bitsILi8EEENSU_INS5_IJNSA_ILi8EEESI_EEENS5_IJSI_SB_EEEEEEEvNS4_8identityENS4_13SM90_TMA_LOADES1D_vS1E_EENS_8epilogue10collective6detail29Sm90TmaWarpSpecializedAdapterINS1I_15DefaultEpilogueISK_SL_SL_NS1H_6thread17LinearCombinationISK_Li1EffLNS1M_9ScaleType4KindE0ELNS_15FloatRoundStyleE2ESK_EENS1_15EpilogueDefaultEEEEEvvEEEEvNT_6ParamsE --------------------------
	.section	.nv.constant0._ZN7cutlass13device_kernelINS_4gemm6kernel13GemmUniversalIN4cute5tupleIJiiiiEEENS1_10collective13CollectiveMmaINS1_37MainloopSm90TmaGmmaWarpSpecializedFP8ILi18ENS5_IJNS4_1CILi1EEENSA_ILi4EEESB_EEENS1_35KernelTmaWarpSpecializedCooperativeEEENS5_IJNSA_ILi128EEENSA_ILi256EEENSA_ILi32EEEEEENS_12float_e4m3_tENS5_IJlSB_lEEESK_SL_NS4_8TiledMMAINS4_8MMA_AtomIJNS4_4SM904GMMA31MMA_64x256x32_F32E4M3E4M3_SS_TNILNSP_7ScaleInE1ELSR_1EEEEEENS4_6LayoutINS5_IJNSA_ILi2EEESB_SB_EEENS5_IJSB_NSA_ILi0EEESX_EEEEENS5_IJNS4_10UnderscoreES10_S10_EEEEENS4_23SM90_TMA_LOAD_MULTICASTENS4_14ComposedLayoutINS4_7SwizzleILi1ELi4ELi3EEENS4_18smem_ptr_flag_bitsILi8EEENSU_INS5_IJNSA_ILi8EEESI_EEENS5_IJSI_SB_EEEEEEEvNS4_8identityENS4_13SM90_TMA_LOADES1D_vS1E_EENS_8epilogue10collective6detail29Sm90TmaWarpSpecializedAdapterINS1I_15DefaultEpilogueISK_SL_SL_NS1H_6thread17LinearCombinationISK_Li1EffLNS1M_9ScaleType4KindE0ELNS_15FloatRoundStyleE2ESK_EENS1_15EpilogueDefaultEEEEEvvEEEEvNT_6ParamsE,"a",@progbits
	.sectionflags	@""
	.align	4
.nv.constant0._ZN7cutlass13device_kernelINS_4gemm6kernel13GemmUniversalIN4cute5tupleIJiiiiEEENS1_10collective13CollectiveMmaINS1_37MainloopSm90TmaGmmaWarpSpecializedFP8ILi18ENS5_IJNS4_1CILi1EEENSA_ILi4EEESB_EEENS1_35KernelTmaWarpSpecializedCooperativeEEENS5_IJNSA_ILi128EEENSA_ILi256EEENSA_ILi32EEEEEENS_12float_e4m3_tENS5_IJlSB_lEEESK_SL_NS4_8TiledMMAINS4_8MMA_AtomIJNS4_4SM904GMMA31MMA_64x256x32_F32E4M3E4M3_SS_TNILNSP_7ScaleInE1ELSR_1EEEEEENS4_6LayoutINS5_IJNSA_ILi2EEESB_SB_EEENS5_IJSB_NSA_ILi0EEESX_EEEEENS5_IJNS4_10UnderscoreES10_S10_EEEEENS4_23SM90_TMA_LOAD_MULTICASTENS4_14ComposedLayoutINS4_7SwizzleILi1ELi4ELi3EEENS4_18smem_ptr_flag_bitsILi8EEENSU_INS5_IJNSA_ILi8EEESI_EEENS5_IJSI_SB_EEEEEEEvNS4_8identityENS4_13SM90_TMA_LOADES1D_vS1E_EENS_8epilogue10collective6detail29Sm90TmaWarpSpecializedAdapterINS1I_15DefaultEpilogueISK_SL_SL_NS1H_6thread17LinearCombinationISK_Li1EffLNS1M_9ScaleType4KindE0ELNS_15FloatRoundStyleE2ESK_EENS1_15EpilogueDefaultEEEEEvvEEEEvNT_6ParamsE:
	.zero		1664


//--------------------- SYMBOLS --------------------------

	.type		.nv.reservedSmem.offset0,@object
	.size		.nv.reservedSmem.offset0,0x4
